	.target	sm_100a

	.elftype	@"ET_EXEC"


//--------------------- .note.nv.tkinfo           --------------------------
	.section	.note.nv.tkinfo,"",@"SHT_NOTE"
	.sectionflags	@"SHF_NOTE_NV_TKINFO"
	.tkinfo
        /*0018*/ 	.word	0x00000002
        /*0030*/ 	.string	""
        /*0030*/ 	.string	"ptxas"
        /*0030*/ 	.string	"Cuda compilation tools, release 13.0, V13.0.88"
        /*0030*/ 	.string	"Build cuda_13.0.r13.0/compiler.36424714_0"
        /*0030*/ 	.string	"-arch sm_100a -m 64 "



//--------------------- .note.nv.cuinfo           --------------------------
	.section	.note.nv.cuinfo,"",@"SHT_NOTE"
	.sectionflags	@"SHF_NOTE_NV_CUINFO"
        /*0018*/ 	.short	0x0002
        /*001a*/ 	.short	0x0064
        /*001c*/ 	.short	0x0082
	.zero		2


//--------------------- .nv.info                  --------------------------
	.section	.nv.info,"",@"SHT_CUDA_INFO"
	.align	4


	//----- nvinfo : EIATTR_REGCOUNT
	.align		4
        /*0000*/ 	.byte	0x04, 0x2f
        /*0002*/ 	.short	(.L_12 - .L_11)
	.align		4
.L_11:
        /*0004*/ 	.word	index@(_ZN7cutlass6KernelINS_4gemm6kernel4GemmINS1_11threadblock12MmaPipelinedINS1_9GemmShapeILi64ELi64ELi4EEENS_9transform11threadblock22PredicatedTileIteratorINS_11MatrixShapeILi64ELi4EEENS_10QuaternionIfEENS_6layout8RowMajorELi1ENS8_30PitchLinearStripminedThreadMapINS_16PitchLinearShapeILi4ELi64EEELi256ELi1EEELi1ELb0ENSF_9NoPermuteEEENS9_19RegularTileIteratorISC_SE_NSF_11ColumnMajorELi1ENS8_33TransposePitchLinearThreadMapSimtISK_EELi16EEENSA_INSB_ILi4ELi64EEESE_SO_Li0ESK_Li1ELb0ESL_EENSN_ISS_SE_SG_Li0ESQ_Li16EEESE_SG_NS4_9MmaPolicyINS1_4warp7MmaSimtINS6_ILi32ELi16ELi4EEESE_SO_SE_SG_SE_SG_NSW_13MmaSimtPolicyINSB_ILi8ELi4EEENSF_19RowMajorInterleavedILi1EEENS6_ILi1ELi1ELi1EEEEELi1ELNS_16ComplexTransformE0ELS15_0EbEENSB_ILi2ELi0EEENSB_ILi0ELi2EEELi1EEENS_21NumericArrayConverterISE_SE_Li1ELNS_15FloatRoundStyleE2ENS8_6thread14UnaryTransform8IdentityEEES1F_bEENS_8epilogue11threadblock8EpilogueIS7_S16_Li1ENS1I_22PredicatedTileIteratorINS1I_26OutputTileOptimalThreadMapINS1I_15OutputTileShapeILi64ELi1ELi8ELi2ELi1EEENS1M_ILi1ELi1ELi4ELi1ELi4EEELi256ELi1ELi128EEESE_Lb0ESL_Lb0EEENS1H_4warp20FragmentIteratorSimtISY_NS1_6thread3MmaINS6_ILi4ELi4ELi1EEESE_SO_SE_SG_SE_SG_NS_4arch13OpMultiplyAddEbEESG_S14_EENS1R_16TileIteratorSimtISY_S1Y_SE_SG_S14_EENS1I_18SharedLoadIteratorINS1P_18CompactedThreadMapESE_Li16EEENS1H_6thread17LinearCombinationISE_Li1ESE_SE_LNS25_9ScaleType4KindE0ELS1B_2ESE_EENSB_ILi0ELi5EEELi1ELi1EEENS4_30GemmIdentityThreadblockSwizzleILi1EEELb0EEEEEvNT_6ParamsE)
        /*0008*/ 	.word	0x00000086


	//----- nvinfo : EIATTR_FRAME_SIZE
	.align		4
.L_12:
        /*000c*/ 	.byte	0x04, 0x11
        /*000e*/ 	.short	(.L_14 - .L_13)
	.align		4
.L_13:
        /*0010*/ 	.word	index@(_ZN7cutlass6KernelINS_4gemm6kernel4GemmINS1_11threadblock12MmaPipelinedINS1_9GemmShapeILi64ELi64ELi4EEENS_9transform11threadblock22PredicatedTileIteratorINS_11MatrixShapeILi64ELi4EEENS_10QuaternionIfEENS_6layout8RowMajorELi1ENS8_30PitchLinearStripminedThreadMapINS_16PitchLinearShapeILi4ELi64EEELi256ELi1EEELi1ELb0ENSF_9NoPermuteEEENS9_19RegularTileIteratorISC_SE_NSF_11ColumnMajorELi1ENS8_33TransposePitchLinearThreadMapSimtISK_EELi16EEENSA_INSB_ILi4ELi64EEESE_SO_Li0ESK_Li1ELb0ESL_EENSN_ISS_SE_SG_Li0ESQ_Li16EEESE_SG_NS4_9MmaPolicyINS1_4warp7MmaSimtINS6_ILi32ELi16ELi4EEESE_SO_SE_SG_SE_SG_NSW_13MmaSimtPolicyINSB_ILi8ELi4EEENSF_19RowMajorInterleavedILi1EEENS6_ILi1ELi1ELi1EEEEELi1ELNS_16ComplexTransformE0ELS15_0EbEENSB_ILi2ELi0EEENSB_ILi0ELi2EEELi1EEENS_21NumericArrayConverterISE_SE_Li1ELNS_15FloatRoundStyleE2ENS8_6thread14UnaryTransform8IdentityEEES1F_bEENS_8epilogue11threadblock8EpilogueIS7_S16_Li1ENS1I_22PredicatedTileIteratorINS1I_26OutputTileOptimalThreadMapINS1I_15OutputTileShapeILi64ELi1ELi8ELi2ELi1EEENS1M_ILi1ELi1ELi4ELi1ELi4EEELi256ELi1ELi128EEESE_Lb0ESL_Lb0EEENS1H_4warp20FragmentIteratorSimtISY_NS1_6thread3MmaINS6_ILi4ELi4ELi1EEESE_SO_SE_SG_SE_SG_NS_4arch13OpMultiplyAddEbEESG_S14_EENS1R_16TileIteratorSimtISY_S1Y_SE_SG_S14_EENS1I_18SharedLoadIteratorINS1P_18CompactedThreadMapESE_Li16EEENS1H_6thread17LinearCombinationISE_Li1ESE_SE_LNS25_9ScaleType4KindE0ELS1B_2ESE_EENSB_ILi0ELi5EEELi1ELi1EEENS4_30GemmIdentityThreadblockSwizzleILi1EEELb0EEEEEvNT_6ParamsE)
        /*0014*/ 	.word	0x00000000


	//----- nvinfo : EIATTR_REGCOUNT
	.align		4
.L_14:
        /*0018*/ 	.byte	0x04, 0x2f
        /*001a*/ 	.short	(.L_16 - .L_15)
	.align		4
.L_15:
        /*001c*/ 	.word	index@(_ZN7cutlass9reference6device6kernel4GemmINS_9TensorRefINS_10QuaternionIfEENS_6layout8RowMajorEEENS4_IS6_NS7_11ColumnMajorEEES9_S6_S6_NS_11MatrixShapeILi4ELi4EEENS_12multiply_addIS6_S6_S6_EENS_16NumericConverterIS6_S6_LNS_15FloatRoundStyleE2EEEEEvNS_4gemm9GemmCoordET2_T_T0_SL_T1_SO_T3_)
        /*0020*/ 	.word	0x0000007e


	//----- nvinfo : EIATTR_FRAME_SIZE
	.align		4
.L_16:
        /*0024*/ 	.byte	0x04, 0x11
        /*0026*/ 	.short	(.L_18 - .L_17)
	.align		4
.L_17:
        /*0028*/ 	.word	index@(_ZN7cutlass9reference6device6kernel4GemmINS_9TensorRefINS_10QuaternionIfEENS_6layout8RowMajorEEENS4_IS6_NS7_11ColumnMajorEEES9_S6_S6_NS_11MatrixShapeILi4ELi4EEENS_12multiply_addIS6_S6_S6_EENS_16NumericConverterIS6_S6_LNS_15FloatRoundStyleE2EEEEEvNS_4gemm9GemmCoordET2_T_T0_SL_T1_SO_T3_)
        /*002c*/ 	.word	0x00000000


	//----- nvinfo : EIATTR_MIN_STACK_SIZE
	.align		4
.L_18:
        /*0030*/ 	.byte	0x04, 0x12
        /*0032*/ 	.short	(.L_20 - .L_19)
	.align		4
.L_19:
        /*0034*/ 	.word	index@(_ZN7cutlass6KernelINS_4gemm6kernel4GemmINS1_11threadblock12MmaPipelinedINS1_9GemmShapeILi64ELi64ELi4EEENS_9transform11threadblock22PredicatedTileIteratorINS_11MatrixShapeILi64ELi4EEENS_10QuaternionIfEENS_6layout8RowMajorELi1ENS8_30PitchLinearStripminedThreadMapINS_16PitchLinearShapeILi4ELi64EEELi256ELi1EEELi1ELb0ENSF_9NoPermuteEEENS9_19RegularTileIteratorISC_SE_NSF_11ColumnMajorELi1ENS8_33TransposePitchLinearThreadMapSimtISK_EELi16EEENSA_INSB_ILi4ELi64EEESE_SO_Li0ESK_Li1ELb0ESL_EENSN_ISS_SE_SG_Li0ESQ_Li16EEESE_SG_NS4_9MmaPolicyINS1_4warp7MmaSimtINS6_ILi32ELi16ELi4EEESE_SO_SE_SG_SE_SG_NSW_13MmaSimtPolicyINSB_ILi8ELi4EEENSF_19RowMajorInterleavedILi1EEENS6_ILi1ELi1ELi1EEEEELi1ELNS_16ComplexTransformE0ELS15_0EbEENSB_ILi2ELi0EEENSB_ILi0ELi2EEELi1EEENS_21NumericArrayConverterISE_SE_Li1ELNS_15FloatRoundStyleE2ENS8_6thread14UnaryTransform8IdentityEEES1F_bEENS_8epilogue11threadblock8EpilogueIS7_S16_Li1ENS1I_22PredicatedTileIteratorINS1I_26OutputTileOptimalThreadMapINS1I_15OutputTileShapeILi64ELi1ELi8ELi2ELi1EEENS1M_ILi1ELi1ELi4ELi1ELi4EEELi256ELi1ELi128EEESE_Lb0ESL_Lb0EEENS1H_4warp20FragmentIteratorSimtISY_NS1_6thread3MmaINS6_ILi4ELi4ELi1EEESE_SO_SE_SG_SE_SG_NS_4arch13OpMultiplyAddEbEESG_S14_EENS1R_16TileIteratorSimtISY_S1Y_SE_SG_S14_EENS1I_18SharedLoadIteratorINS1P_18CompactedThreadMapESE_Li16EEENS1H_6thread17LinearCombinationISE_Li1ESE_SE_LNS25_9ScaleType4KindE0ELS1B_2ESE_EENSB_ILi0ELi5EEELi1ELi1EEENS4_30GemmIdentityThreadblockSwizzleILi1EEELb0EEEEEvNT_6ParamsE)
        /*0038*/ 	.word	0x00000000


	//----- nvinfo : EIATTR_MIN_STACK_SIZE
	.align		4
.L_20:
        /*003c*/ 	.byte	0x04, 0x12
        /*003e*/ 	.short	(.L_22 - .L_21)
	.align		4
.L_21:
        /*0040*/ 	.word	index@(_ZN7cutlass9reference6device6kernel4GemmINS_9TensorRefINS_10QuaternionIfEENS_6layout8RowMajorEEENS4_IS6_NS7_11ColumnMajorEEES9_S6_S6_NS_11MatrixShapeILi4ELi4EEENS_12multiply_addIS6_S6_S6_EENS_16NumericConverterIS6_S6_LNS_15FloatRoundStyleE2EEEEEvNS_4gemm9GemmCoordET2_T_T0_SL_T1_SO_T3_)
        /*0044*/ 	.word	0x00000000
.L_22:


//--------------------- .nv.compat                --------------------------
	.section	.nv.compat,"",@"SHT_CUDA_COMPAT_INFO"
	.align	4
        /*0000*/ 	.byte	0x02, 0x09, 0x01, 0x00, 0x02, 0x02, 0x01, 0x00, 0x02, 0x05, 0x05, 0x00, 0x03, 0x07, 0x01, 0x01
        /*0010*/ 	.byte	0x02, 0x03, 0x00, 0x00, 0x02, 0x06, 0x01, 0x00, 0x04, 0x0b, 0x08, 0x00, 0x09, 0x00, 0x00, 0x00
        /*0020*/ 	.byte	0x00, 0x00, 0x00, 0x00


//--------------------- .nv.info._ZN7cutlass9reference6device6kernel4GemmINS_9TensorRefINS_10QuaternionIfEENS_6layout8RowMajorEEENS4_IS6_NS7_11ColumnMajorEEES9_S6_S6_NS_11MatrixShapeILi4ELi4EEENS_12multiply_addIS6_S6_S6_EENS_16NumericConverterIS6_S6_LNS_15FloatRoundStyleE2EEEEEvNS_4gemm9GemmCoordET2_T_T0_SL_T1_SO_T3_ --------------------------
	.section	.nv.info._ZN7cutlass9reference6device6kernel4GemmINS_9TensorRefINS_10QuaternionIfEENS_6layout8RowMajorEEENS4_IS6_NS7_11ColumnMajorEEES9_S6_S6_NS_11MatrixShapeILi4ELi4EEENS_12multiply_addIS6_S6_S6_EENS_16NumericConverterIS6_S6_LNS_15FloatRoundStyleE2EEEEEvNS_4gemm9GemmCoordET2_T_T0_SL_T1_SO_T3_,"",@"SHT_CUDA_INFO"
	.sectionflags	@""
	.align	4


	//----- nvinfo : EIATTR_CUDA_API_VERSION
	.align		4
        /*0000*/ 	.byte	0x04, 0x37
        /*0002*/ 	.short	(.L_24 - .L_23)
.L_23:
        /*0004*/ 	.word	0x00000082


	//----- nvinfo : EIATTR_KPARAM_INFO
	.align		4
.L_24:
        /*0008*/ 	.byte	0x04, 0x17
        /*000a*/ 	.short	(.L_26 - .L_25)
.L_25:
        /*000c*/ 	.word	0x00000000
        /*0010*/ 	.short	0x0007
        /*0012*/ 	.short	0x0070
        /*0014*/ 	.byte	0x00, 0xf0, 0x41, 0x00


	//----- nvinfo : EIATTR_KPARAM_INFO
	.align		4
.L_26:
        /*0018*/ 	.byte	0x04, 0x17
        /*001a*/ 	.short	(.L_28 - .L_27)
.L_27:
        /*001c*/ 	.word	0x00000000
        /*0020*/ 	.short	0x0006
        /*0022*/ 	.short	0x0060
        /*0024*/ 	.byte	0x00, 0xf0, 0x41, 0x00


	//----- nvinfo : EIATTR_KPARAM_INFO
	.align		4
.L_28:
        /*0028*/ 	.byte	0x04, 0x17
        /*002a*/ 	.short	(.L_30 - .L_29)
.L_29:
        /*002c*/ 	.word	0x00000000
        /*0030*/ 	.short	0x0005
        /*0032*/ 	.short	0x0050
        /*0034*/ 	.byte	0x00, 0xf0, 0x41, 0x00


	//----- nvinfo : EIATTR_KPARAM_INFO
	.align		4
.L_30:
        /*0038*/ 	.byte	0x04, 0x17
        /*003a*/ 	.short	(.L_32 - .L_31)
.L_31:
        /*003c*/ 	.word	0x00000000
        /*0040*/ 	.short	0x0004
        /*0042*/ 	.short	0x0040
        /*0044*/ 	.byte	0x00, 0xf0, 0x41, 0x00


	//----- nvinfo : EIATTR_KPARAM_INFO
	.align		4
.L_32:
        /*0048*/ 	.byte	0x04, 0x17
        /*004a*/ 	.short	(.L_34 - .L_33)
.L_33:
        /*004c*/ 	.word	0x00000000
        /*0050*/ 	.short	0x0003
        /*0052*/ 	.short	0x0030
        /*0054*/ 	.byte	0x00, 0xf0, 0x41, 0x00


	//----- nvinfo : EIATTR_KPARAM_INFO
	.align		4
.L_34:
        /*0058*/ 	.byte	0x04, 0x17
        /*005a*/ 	.short	(.L_36 - .L_35)
.L_35:
        /*005c*/ 	.word	0x00000000
        /*0060*/ 	.short	0x0002
        /*0062*/ 	.short	0x0020
        /*0064*/ 	.byte	0x00, 0xf0, 0x41, 0x00


	//----- nvinfo : EIATTR_KPARAM_INFO
	.align		4
.L_36:
        /*0068*/ 	.byte	0x04, 0x17
        /*006a*/ 	.short	(.L_38 - .L_37)
.L_37:
        /*006c*/ 	.word	0x00000000
        /*0070*/ 	.short	0x0001
        /*0072*/ 	.short	0x000c
        /*0074*/ 	.byte	0x00, 0xf0, 0x41, 0x00


	//----- nvinfo : EIATTR_KPARAM_INFO
	.align		4
.L_38:
        /*0078*/ 	.byte	0x04, 0x17
        /*007a*/ 	.short	(.L_40 - .L_39)
.L_39:
        /*007c*/ 	.word	0x00000000
        /*0080*/ 	.short	0x0000
        /*0082*/ 	.short	0x0000
        /*0084*/ 	.byte	0x00, 0xf0, 0x31, 0x00


	//----- nvinfo : EIATTR_SPARSE_MMA_MASK
	.align		4
.L_40:
        /*0088*/ 	.byte	0x03, 0x50
        /*008a*/ 	.short	0x0000


	//----- nvinfo : EIATTR_MAXREG_COUNT
	.align		4
        /*008c*/ 	.byte	0x03, 0x1b
        /*008e*/ 	.short	0x00ff


	//----- nvinfo : EIATTR_MERCURY_ISA_VERSION
	.align		4
        /*0090*/ 	.byte	0x03, 0x5f
        /*0092*/ 	.short	0x0101


	//----- nvinfo : EIATTR_VRC_CTA_INIT_COUNT
	.align		4
        /*0094*/ 	.byte	0x02, 0x4a
	.zero		1
	.zero		1


	//----- nvinfo : EIATTR_EXIT_INSTR_OFFSETS
	.align		4
        /*0098*/ 	.byte	0x04, 0x1c
        /*009a*/ 	.short	(.L_42 - .L_41)


	//   ....[0]....
.L_41:
        /*009c*/ 	.word	0x00006590


	//   ....[1]....
        /*00a0*/ 	.word	0x000069b0


	//----- nvinfo : EIATTR_CRS_STACK_SIZE
	.align		4
.L_42:
        /*00a4*/ 	.byte	0x04, 0x1e
        /*00a6*/ 	.short	(.L_44 - .L_43)
.L_43:
        /*00a8*/ 	.word	0x00000000


	//----- nvinfo : EIATTR_CBANK_PARAM_SIZE
	.align		4
.L_44:
        /*00ac*/ 	.byte	0x03, 0x19
        /*00ae*/ 	.short	0x0080


	//----- nvinfo : EIATTR_PARAM_CBANK
	.align		4
        /*00b0*/ 	.byte	0x04, 0x0a
        /*00b2*/ 	.short	(.L_46 - .L_45)
	.align		4
.L_45:
        /*00b4*/ 	.word	index@(.nv.constant0._ZN7cutlass9reference6device6kernel4GemmINS_9TensorRefINS_10QuaternionIfEENS_6layout8RowMajorEEENS4_IS6_NS7_11ColumnMajorEEES9_S6_S6_NS_11MatrixShapeILi4ELi4EEENS_12multiply_addIS6_S6_S6_EENS_16NumericConverterIS6_S6_LNS_15FloatRoundStyleE2EEEEEvNS_4gemm9GemmCoordET2_T_T0_SL_T1_SO_T3_)
        /*00b8*/ 	.short	0x0380
        /*00ba*/ 	.short	0x0080


	//----- nvinfo : EIATTR_SW_WAR
	.align		4
.L_46:
        /*00bc*/ 	.byte	0x04, 0x36
        /*00be*/ 	.short	(.L_48 - .L_47)
.L_47:
        /*00c0*/ 	.word	0x00000008
.L_48:


//--------------------- .nv.info._ZN7cutlass6KernelINS_4gemm6kernel4GemmINS1_11threadblock12MmaPipelinedINS1_9GemmShapeILi64ELi64ELi4EEENS_9transform11threadblock22PredicatedTileIteratorINS_11MatrixShapeILi64ELi4EEENS_10QuaternionIfEENS_6layout8RowMajorELi1ENS8_30PitchLinearStripminedThreadMapINS_16PitchLinearShapeILi4ELi64EEELi256ELi1EEELi1ELb0ENSF_9NoPermuteEEENS9_19RegularTileIteratorISC_SE_NSF_11ColumnMajorELi1ENS8_33TransposePitchLinearThreadMapSimtISK_EELi16EEENSA_INSB_ILi4ELi64EEESE_SO_Li0ESK_Li1ELb0ESL_EENSN_ISS_SE_SG_Li0ESQ_Li16EEESE_SG_NS4_9MmaPolicyINS1_4warp7MmaSimtINS6_ILi32ELi16ELi4EEESE_SO_SE_SG_SE_SG_NSW_13MmaSimtPolicyINSB_ILi8ELi4EEENSF_19RowMajorInterleavedILi1EEENS6_ILi1ELi1ELi1EEEEELi1ELNS_16ComplexTransformE0ELS15_0EbEENSB_ILi2ELi0EEENSB_ILi0ELi2EEELi1EEENS_21NumericArrayConverterISE_SE_Li1ELNS_15FloatRoundStyleE2ENS8_6thread14UnaryTransform8IdentityEEES1F_bEENS_8epilogue11threadblock8EpilogueIS7_S16_Li1ENS1I_22PredicatedTileIteratorINS1I_26OutputTileOptimalThreadMapINS1I_15OutputTileShapeILi64ELi1ELi8ELi2ELi1EEENS1M_ILi1ELi1ELi4ELi1ELi4EEELi256ELi1ELi128EEESE_Lb0ESL_Lb0EEENS1H_4warp20FragmentIteratorSimtISY_NS1_6thread3MmaINS6_ILi4ELi4ELi1EEESE_SO_SE_SG_SE_SG_NS_4arch13OpMultiplyAddEbEESG_S14_EENS1R_16TileIteratorSimtISY_S1Y_SE_SG_S14_EENS1I_18SharedLoadIteratorINS1P_18CompactedThreadMapESE_Li16EEENS1H_6thread17LinearCombinationISE_Li1ESE_SE_LNS25_9ScaleType4KindE0ELS1B_2ESE_EENSB_ILi0ELi5EEELi1ELi1EEENS4_30GemmIdentityThreadblockSwizzleILi1EEELb0EEEEEvNT_6ParamsE --------------------------
	.section	.nv.info._ZN7cutlass6KernelINS_4gemm6kernel4GemmINS1_11threadblock12MmaPipelinedINS1_9GemmShapeILi64ELi64ELi4EEENS_9transform11threadblock22PredicatedTileIteratorINS_11MatrixShapeILi64ELi4EEENS_10QuaternionIfEENS_6layout8RowMajorELi1ENS8_30PitchLinearStripminedThreadMapINS_16PitchLinearShapeILi4ELi64EEELi256ELi1EEELi1ELb0ENSF_9NoPermuteEEENS9_19RegularTileIteratorISC_SE_NSF_11ColumnMajorELi1ENS8_33TransposePitchLinearThreadMapSimtISK_EELi16EEENSA_INSB_ILi4ELi64EEESE_SO_Li0ESK_Li1ELb0ESL_EENSN_ISS_SE_SG_Li0ESQ_Li16EEESE_SG_NS4_9MmaPolicyINS1_4warp7MmaSimtINS6_ILi32ELi16ELi4EEESE_SO_SE_SG_SE_SG_NSW_13MmaSimtPolicyINSB_ILi8ELi4EEENSF_19RowMajorInterleavedILi1EEENS6_ILi1ELi1ELi1EEEEELi1ELNS_16ComplexTransformE0ELS15_0EbEENSB_ILi2ELi0EEENSB_ILi0ELi2EEELi1EEENS_21NumericArrayConverterISE_SE_Li1ELNS_15FloatRoundStyleE2ENS8_6thread14UnaryTransform8IdentityEEES1F_bEENS_8epilogue11threadblock8EpilogueIS7_S16_Li1ENS1I_22PredicatedTileIteratorINS1I_26OutputTileOptimalThreadMapINS1I_15OutputTileShapeILi64ELi1ELi8ELi2ELi1EEENS1M_ILi1ELi1ELi4ELi1ELi4EEELi256ELi1ELi128EEESE_Lb0ESL_Lb0EEENS1H_4warp20FragmentIteratorSimtISY_NS1_6thread3MmaINS6_ILi4ELi4ELi1EEESE_SO_SE_SG_SE_SG_NS_4arch13OpMultiplyAddEbEESG_S14_EENS1R_16TileIteratorSimtISY_S1Y_SE_SG_S14_EENS1I_18SharedLoadIteratorINS1P_18CompactedThreadMapESE_Li16EEENS1H_6thread17LinearCombinationISE_Li1ESE_SE_LNS25_9ScaleType4KindE0ELS1B_2ESE_EENSB_ILi0ELi5EEELi1ELi1EEENS4_30GemmIdentityThreadblockSwizzleILi1EEELb0EEEEEvNT_6ParamsE,"",@"SHT_CUDA_INFO"
	.sectionflags	@""
	.align	4


	//----- nvinfo : EIATTR_CUDA_API_VERSION
	.align		4
        /*0000*/ 	.byte	0x04, 0x37
        /*0002*/ 	.short	(.L_50 - .L_49)
.L_49:
        /*0004*/ 	.word	0x00000082


	//----- nvinfo : EIATTR_KPARAM_INFO
	.align		4
.L_50:
        /*0008*/ 	.byte	0x04, 0x17
        /*000a*/ 	.short	(.L_52 - .L_51)
.L_51:
        /*000c*/ 	.word	0x00000000
        /*0010*/ 	.short	0x0000
        /*0012*/ 	.short	0x0000
        /*0014*/ 	.byte	0x00, 0xf0, 0x21, 0x06


	//----- nvinfo : EIATTR_SPARSE_MMA_MASK
	.align		4
.L_52:
        /*0018*/ 	.byte	0x03, 0x50
        /*001a*/ 	.short	0x0000


	//----- nvinfo : EIATTR_MAXREG_COUNT
	.align		4
        /*001c*/ 	.byte	0x03, 0x1b
        /*001e*/ 	.short	0x00ff


	//----- nvinfo : EIATTR_NUM_BARRIERS
	.align		4
        /*0020*/ 	.byte	0x02, 0x4c
        /*0022*/ 	.byte	0x01
	.zero		1


	//----- nvinfo : EIATTR_MERCURY_ISA_VERSION
	.align		4
        /*0024*/ 	.byte	0x03, 0x5f
        /*0026*/ 	.short	0x0101


	//----- nvinfo : EIATTR_COOP_GROUP_MASK_REGIDS
	.align		4
        /*0028*/ 	.byte	0x04, 0x29
        /*002a*/ 	.short	(.L_54 - .L_53)


	//   ....[0]....
.L_53:
        /*002c*/ 	.word	0xffffffff


	//----- nvinfo : EIATTR_COOP_GROUP_INSTR_OFFSETS
	.align		4
.L_54:
        /*0030*/ 	.byte	0x04, 0x28
        /*0032*/ 	.short	(.L_56 - .L_55)


	//   ....[0]....
.L_55:
        /*0034*/ 	.word	0x00000480


	//----- nvinfo : EIATTR_VRC_CTA_INIT_COUNT
	.align		4
.L_56:
        /*0038*/ 	.byte	0x02, 0x4a
	.zero		1
	.zero		1


	//----- nvinfo : EIATTR_EXIT_INSTR_OFFSETS
	.align		4
        /*003c*/ 	.byte	0x04, 0x1c
        /*003e*/ 	.short	(.L_58 - .L_57)


	//   ....[0]....
.L_57:
        /*0040*/ 	.word	0x000000e0


	//   ....[1]....
        /*0044*/ 	.word	0x00008200


	//   ....[2]....
        /*0048*/ 	.word	0x00008220


	//   ....[3]....
        /*004c*/ 	.word	0x00009920


	//   ....[4]....
        /*0050*/ 	.word	0x00009940


	//----- nvinfo : EIATTR_CBANK_PARAM_SIZE
	.align		4
.L_58:
        /*0054*/ 	.byte	0x03, 0x19
        /*0056*/ 	.short	0x0188


	//----- nvinfo : EIATTR_PARAM_CBANK
	.align		4
        /*0058*/ 	.byte	0x04, 0x0a
        /*005a*/ 	.short	(.L_60 - .L_59)
	.align		4
.L_59:
        /*005c*/ 	.word	index@(.nv.constant0._ZN7cutlass6KernelINS_4gemm6kernel4GemmINS1_11threadblock12MmaPipelinedINS1_9GemmShapeILi64ELi64ELi4EEENS_9transform11threadblock22PredicatedTileIteratorINS_11MatrixShapeILi64ELi4EEENS_10QuaternionIfEENS_6layout8RowMajorELi1ENS8_30PitchLinearStripminedThreadMapINS_16PitchLinearShapeILi4ELi64EEELi256ELi1EEELi1ELb0ENSF_9NoPermuteEEENS9_19RegularTileIteratorISC_SE_NSF_11ColumnMajorELi1ENS8_33TransposePitchLinearThreadMapSimtISK_EELi16EEENSA_INSB_ILi4ELi64EEESE_SO_Li0ESK_Li1ELb0ESL_EENSN_ISS_SE_SG_Li0ESQ_Li16EEESE_SG_NS4_9MmaPolicyINS1_4warp7MmaSimtINS6_ILi32ELi16ELi4EEESE_SO_SE_SG_SE_SG_NSW_13MmaSimtPolicyINSB_ILi8ELi4EEENSF_19RowMajorInterleavedILi1EEENS6_ILi1ELi1ELi1EEEEELi1ELNS_16ComplexTransformE0ELS15_0EbEENSB_ILi2ELi0EEENSB_ILi0ELi2EEELi1EEENS_21NumericArrayConverterISE_SE_Li1ELNS_15FloatRoundStyleE2ENS8_6thread14UnaryTransform8IdentityEEES1F_bEENS_8epilogue11threadblock8EpilogueIS7_S16_Li1ENS1I_22PredicatedTileIteratorINS1I_26OutputTileOptimalThreadMapINS1I_15OutputTileShapeILi64ELi1ELi8ELi2ELi1EEENS1M_ILi1ELi1ELi4ELi1ELi4EEELi256ELi1ELi128EEESE_Lb0ESL_Lb0EEENS1H_4warp20FragmentIteratorSimtISY_NS1_6thread3MmaINS6_ILi4ELi4ELi1EEESE_SO_SE_SG_SE_SG_NS_4arch13OpMultiplyAddEbEESG_S14_EENS1R_16TileIteratorSimtISY_S1Y_SE_SG_S14_EENS1I_18SharedLoadIteratorINS1P_18CompactedThreadMapESE_Li16EEENS1H_6thread17LinearCombinationISE_Li1ESE_SE_LNS25_9ScaleType4KindE0ELS1B_2ESE_EENSB_ILi0ELi5EEELi1ELi1EEENS4_30GemmIdentityThreadblockSwizzleILi1EEELb0EEEEEvNT_6ParamsE)
        /*0060*/ 	.short	0x0380
        /*0062*/ 	.short	0x0188


	//----- nvinfo : EIATTR_SW_WAR
	.align		4
.L_60:
        /*0064*/ 	.byte	0x04, 0x36
        /*0066*/ 	.short	(.L_62 - .L_61)
.L_61:
        /*0068*/ 	.word	0x00000008
.L_62:


//--------------------- .nv.callgraph             --------------------------
	.section	.nv.callgraph,"",@"SHT_CUDA_CALLGRAPH"
	.align	4
	.sectionentsize	8
	.align		4
        /*0000*/ 	.word	0x00000000
	.align		4
        /*0004*/ 	.word	0xffffffff
	.align		4
        /*0008*/ 	.word	0x00000000
	.align		4
        /*000c*/ 	.word	0xfffffffe
	.align		4
        /*0010*/ 	.word	0x00000000
	.align		4
        /*0014*/ 	.word	0xfffffffd
	.align		4
        /*0018*/ 	.word	0x00000000
	.align		4
        /*001c*/ 	.word	0xfffffffc


//--------------------- .nv.constant4             --------------------------
	.section	.nv.constant4,"a",@progbits
	.align	8
	.align		8
.nv.constant4:
        /*0000*/ 	.dword	_ZN34_INTERNAL_f85f9f1f_4_k_cu_df250ad64cuda3std3__45__cpo5beginE
	.align		8
        /*0008*/ 	.dword	_ZN34_INTERNAL_f85f9f1f_4_k_cu_df250ad64cuda3std3__45__cpo3endE
	.align		8
        /*0010*/ 	.dword	_ZN34_INTERNAL_f85f9f1f_4_k_cu_df250ad64cuda3std3__45__cpo6cbeginE
	.align		8
        /*0018*/ 	.dword	_ZN34_INTERNAL_f85f9f1f_4_k_cu_df250ad64cuda3std3__45__cpo4cendE
	.align		8
        /*0020*/ 	.dword	_ZN34_INTERNAL_f85f9f1f_4_k_cu_df250ad64cuda3std3__436_GLOBAL__N__f85f9f1f_4_k_cu_df250ad66ignoreE
	.align		8
        /*0028*/ 	.dword	_ZN34_INTERNAL_f85f9f1f_4_k_cu_df250ad64cuda3std3__419piecewise_constructE
	.align		8
        /*0030*/ 	.dword	_ZN34_INTERNAL_f85f9f1f_4_k_cu_df250ad64cuda3std3__48in_placeE
	.align		8
        /*0038*/ 	.dword	_ZN34_INTERNAL_f85f9f1f_4_k_cu_df250ad64cuda3std6ranges3__45__cpo4swapE
	.align		8
        /*0040*/ 	.dword	_ZN34_INTERNAL_f85f9f1f_4_k_cu_df250ad64cuda3std6ranges3__45__cpo9iter_moveE
	.align		8
        /*0048*/ 	.dword	_ZN34_INTERNAL_f85f9f1f_4_k_cu_df250ad64cute7productE
	.align		8
        /*0050*/ 	.dword	_ZN34_INTERNAL_f85f9f1f_4_k_cu_df250ad64cute1_E


//--------------------- .text._ZN7cutlass9reference6device6kernel4GemmINS_9TensorRefINS_10QuaternionIfEENS_6layout8RowMajorEEENS4_IS6_NS7_11ColumnMajorEEES9_S6_S6_NS_11MatrixShapeILi4ELi4EEENS_12multiply_addIS6_S6_S6_EENS_16NumericConverterIS6_S6_LNS_15FloatRoundStyleE2EEEEEvNS_4gemm9GemmCoordET2_T_T0_SL_T1_SO_T3_ --------------------------
	.section	.text._ZN7cutlass9reference6device6kernel4GemmINS_9TensorRefINS_10QuaternionIfEENS_6layout8RowMajorEEENS4_IS6_NS7_11ColumnMajorEEES9_S6_S6_NS_11MatrixShapeILi4ELi4EEENS_12multiply_addIS6_S6_S6_EENS_16NumericConverterIS6_S6_LNS_15FloatRoundStyleE2EEEEEvNS_4gemm9GemmCoordET2_T_T0_SL_T1_SO_T3_,"ax",@progbits
	.align	128
        .global         _ZN7cutlass9reference6device6kernel4GemmINS_9TensorRefINS_10QuaternionIfEENS_6layout8RowMajorEEENS4_IS6_NS7_11ColumnMajorEEES9_S6_S6_NS_11MatrixShapeILi4ELi4EEENS_12multiply_addIS6_S6_S6_EENS_16NumericConverterIS6_S6_LNS_15FloatRoundStyleE2EEEEEvNS_4gemm9GemmCoordET2_T_T0_SL_T1_SO_T3_
        .type           _ZN7cutlass9reference6device6kernel4GemmINS_9TensorRefINS_10QuaternionIfEENS_6layout8RowMajorEEENS4_IS6_NS7_11ColumnMajorEEES9_S6_S6_NS_11MatrixShapeILi4ELi4EEENS_12multiply_addIS6_S6_S6_EENS_16NumericConverterIS6_S6_LNS_15FloatRoundStyleE2EEEEEvNS_4gemm9GemmCoordET2_T_T0_SL_T1_SO_T3_,@function
        .size           _ZN7cutlass9reference6device6kernel4GemmINS_9TensorRefINS_10QuaternionIfEENS_6layout8RowMajorEEENS4_IS6_NS7_11ColumnMajorEEES9_S6_S6_NS_11MatrixShapeILi4ELi4EEENS_12multiply_addIS6_S6_S6_EENS_16NumericConverterIS6_S6_LNS_15FloatRoundStyleE2EEEEEvNS_4gemm9GemmCoordET2_T_T0_SL_T1_SO_T3_,(.L_x_44 - _ZN7cutlass9reference6device6kernel4GemmINS_9TensorRefINS_10QuaternionIfEENS_6layout8RowMajorEEENS4_IS6_NS7_11ColumnMajorEEES9_S6_S6_NS_11MatrixShapeILi4ELi4EEENS_12multiply_addIS6_S6_S6_EENS_16NumericConverterIS6_S6_LNS_15FloatRoundStyleE2EEEEEvNS_4gemm9GemmCoordET2_T_T0_SL_T1_SO_T3_)
        .other          _ZN7cutlass9reference6device6kernel4GemmINS_9TensorRefINS_10QuaternionIfEENS_6layout8RowMajorEEENS4_IS6_NS7_11ColumnMajorEEES9_S6_S6_NS_11MatrixShapeILi4ELi4EEENS_12multiply_addIS6_S6_S6_EENS_16NumericConverterIS6_S6_LNS_15FloatRoundStyleE2EEEEEvNS_4gemm9GemmCoordET2_T_T0_SL_T1_SO_T3_,@"STO_CUDA_ENTRY STV_DEFAULT"
_ZN7cutlass9reference6device6kernel4GemmINS_9TensorRefINS_10QuaternionIfEENS_6layout8RowMajorEEENS4_IS6_NS7_11ColumnMajorEEES9_S6_S6_NS_11MatrixShapeILi4ELi4EEENS_12multiply_addIS6_S6_S6_EENS_16NumericConverterIS6_S6_LNS_15FloatRoundStyleE2EEEEEvNS_4gemm9GemmCoordET2_T_T0_SL_T1_SO_T3_:
.text._ZN7cutlass9reference6device6kernel4GemmINS_9TensorRefINS_10QuaternionIfEENS_6layout8RowMajorEEENS4_IS6_NS7_11ColumnMajorEEES9_S6_S6_NS_11MatrixShapeILi4ELi4EEENS_12multiply_addIS6_S6_S6_EENS_16NumericConverterIS6_S6_LNS_15FloatRoundStyleE2EEEEEvNS_4gemm9GemmCoordET2_T_T0_SL_T1_SO_T3_:
[----:B------:R-:W-:Y:S01]  /*0000*/  LDC R1, c[0x0][0x37c] ;  /* 0x0000df00ff017b82 */ /* 0x000fe20000000800 */
[----:B------:R-:W0:Y:S07]  /*0010*/  LDCU UR4, c[0x0][0x388] ;  /* 0x00007100ff0477ac */ /* 0x000e2e0008000800 */
[----:B------:R-:W1:Y:S01]  /*0020*/  S2UR UR5, SR_CTAID.X ;  /* 0x00000000000579c3 */ /* 0x000e620000002500 */
[----:B------:R-:W2:Y:S01]  /*0030*/  S2R R0, SR_TID.X ;  /* 0x0000000000007919 */ /* 0x000ea20000002100 */
[----:B------:R-:W3:Y:S01]  /*0040*/  LDCU.64 UR12, c[0x0][0x3f0] ;  /* 0x00007e00ff0c77ac */ /* 0x000ee20008000a00 */
[----:B------:R-:W4:Y:S05]  /*0050*/  LDCU.64 UR6, c[0x0][0x3f8] ;  /* 0x00007f00ff0677ac */ /* 0x000f2a0008000a00 */
[----:B------:R-:W1:Y:S01]  /*0060*/  LDC R3, c[0x0][0x360] ;  /* 0x0000d800ff037b82 */ /* 0x000e620000000800 */
[----:B------:R-:W1:Y:S01]  /*0070*/  LDCU.64 UR14, c[0x0][0x358] ;  /* 0x00006b00ff0e77ac */ /* 0x000e620008000a00 */
[----:B0-----:R-:W-:Y:S01]  /*0080*/  UISETP.GE.AND UP0, UPT, UR4, 0x1, UPT ;  /* 0x000000010400788c */ /* 0x001fe2000bf06270 */
[----:B---3--:R-:W-:Y:S01]  /*0090*/  IMAD.U32 R67, RZ, RZ, UR12 ;  /* 0x0000000cff437e24 */ /* 0x008fe2000f8e00ff */
[----:B------:R-:W-:Y:S01]  /*00a0*/  MOV R61, UR13 ;  /* 0x0000000d003d7c02 */ /* 0x000fe20008000f00 */
[----:B------:R-:W-:Y:S01]  /*00b0*/  IMAD.U32 R66, RZ, RZ, UR13 ;  /* 0x0000000dff427e24 */ /* 0x000fe2000f8e00ff */
[----:B------:R-:W-:Y:S01]  /*00c0*/  MOV R57, UR13 ;  /* 0x0000000d00397c02 */ /* 0x000fe20008000f00 */
[----:B----4-:R-:W-:Y:S01]  /*00d0*/  IMAD.U32 R64, RZ, RZ, UR7 ;  /* 0x00000007ff407e24 */ /* 0x010fe2000f8e00ff */
[----:B------:R-:W-:Y:S01]  /*00e0*/  MOV R65, UR6 ;  /* 0x0000000600417c02 */ /* 0x000fe20008000f00 */
[----:B------:R-:W-:Y:S01]  /*00f0*/  IMAD.U32 R62, RZ, RZ, UR6 ;  /* 0x00000006ff3e7e24 */ /* 0x000fe2000f8e00ff */
        /* <DEDUP_REMOVED lines=57> */
[----:B-12---:R-:W-:Y:S06]  /*0490*/  BRA.U !UP0, `(.L_x_0) ;  /* 0x0000001d08c47547 */ /* 0x006fec000b800000 */
[----:B------:R-:W0:Y:S01]  /*04a0*/  LDCU.128 UR8, c[0x0][0x3a0] ;  /* 0x00007400ff0877ac */ /* 0x000e220008000c00 */
[----:B------:R-:W-:Y:S01]  /*04b0*/  IMAD R3, R3, UR5, R0 ;  /* 0x0000000503037c24 */ /* 0x000fe2000f8e0200 */
[----:B------:R-:W-:Y:S01]  /*04c0*/  MOV R58, UR6 ;  /* 0x00000006003a7c02 */ /* 0x000fe20008000f00 */
[----:B------:R-:W-:Y:S01]  /*04d0*/  IMAD.U32 R62, RZ, RZ, UR6 ;  /* 0x00000006ff3e7e24 */ /* 0x000fe2000f8e00ff */
[----:B------:R-:W-:Y:S01]  /*04e0*/  MOV R46, UR6 ;  /* 0x00000006002e7c02 */ /* 0x000fe20008000f00 */
[----:B------:R-:W-:Y:S01]  /*04f0*/  IMAD.SHL.U32 R8, R3, 0x4, RZ ;  /* 0x0000000403087824 */ /* 0x000fe200078e00ff */
[----:B------:R-:W-:Y:S01]  /*0500*/  MOV R34, UR6 ;  /* 0x0000000600227c02 */ /* 0x000fe20008000f00 */
[----:B------:R-:W-:Y:S01]  /*0510*/  IMAD.U32 R54, RZ, RZ, UR6 ;  /* 0x00000006ff367e24 */ /* 0x000fe2000f8e00ff */
[----:B------:R-:W-:Y:S01]  /*0520*/  MOV R22, UR6 ;  /* 0x0000000600167c02 */ /* 0x000fe20008000f00 */
[C---:B------:R-:W-:Y:S01]  /*0530*/  VIADD R6, R8.reuse, 0x1 ;  /* 0x0000000108067836 */ /* 0x040fe20000000000 */
[C---:B------:R-:W-:Y:S01]  /*0540*/  IADD3 R4, PT, PT, R8.reuse, 0x2, RZ ;  /* 0x0000000208047810 */ /* 0x040fe20007ffe0ff */
[----:B------:R-:W-:Y:S01]  /*0550*/  VIADD R0, R8, 0x3 ;  /* 0x0000000308007836 */ /* 0x000fe20000000000 */
[----:B------:R-:W-:Y:S01]  /*0560*/  SHF.R.S32.HI R115, RZ, 0x1f, R8 ;  /* 0x0000001fff737819 */ /* 0x000fe20000011408 */
[----:B------:R-:W-:Y:S01]  /*0570*/  IMAD.U32 R50, RZ, RZ, UR6 ;  /* 0x00000006ff327e24 */ /* 0x000fe2000f8e00ff */
[----:B------:R-:W-:Y:S01]  /*0580*/  SHF.R.S32.HI R111, RZ, 0x1f, R6 ;  /* 0x0000001fff6f7819 */ /* 0x000fe20000011406 */
[----:B------:R-:W-:Y:S01]  /*0590*/  IMAD.U32 R42, RZ, RZ, UR6 ;  /* 0x00000006ff2a7e24 */ /* 0x000fe2000f8e00ff */
[----:B------:R-:W-:Y:S01]  /*05a0*/  SHF.R.S32.HI R119, RZ, 0x1f, R0 ;  /* 0x0000001fff777819 */ /* 0x000fe20000011400 */
[----:B------:R-:W-:Y:S01]  /*05b0*/  IMAD.U32 R38, RZ, RZ, UR6 ;  /* 0x00000006ff267e24 */ /* 0x000fe2000f8e00ff */
[----:B------:R-:W-:Y:S01]  /*05c0*/  SHF.R.S32.HI R117, RZ, 0x1f, R4 ;  /* 0x0000001fff757819 */ /* 0x000fe20000011404 */
[----:B0-----:R-:W-:Y:S01]  /*05d0*/  IMAD R111, R111, UR10, RZ ;  /* 0x0000000a6f6f7c24 */ /* 0x001fe2000f8e02ff */
[----:B------:R-:W-:Y:S01]  /*05e0*/  MOV R10, UR6 ;  /* 0x00000006000a7c02 */ /* 0x000fe20008000f00 */
[----:B------:R-:W-:-:S02]  /*05f0*/  IMAD R119, R119, UR10, RZ ;  /* 0x0000000a77777c24 */ /* 0x000fc4000f8e02ff */
[----:B------:R-:W-:Y:S02]  /*0600*/  HFMA2 R78, -RZ, RZ, 0, 0 ;  /* 0x00000000ff4e7431 */ /* 0x000fe400000001ff */
[C---:B------:R-:W-:Y:S02]  /*0610*/  IMAD R111, R6.reuse, UR11, R111 ;  /* 0x0000000b066f7c24 */ /* 0x040fe4000f8e026f */
[----:B------:R-:W-:Y:S02]  /*0620*/  HFMA2 R76, -RZ, RZ, 0, 0 ;  /* 0x00000000ff4c7431 */ /* 0x000fe400000001ff */
[----:B------:R-:W-:Y:S01]  /*0630*/  IMAD.WIDE.U32 R6, R6, UR10, RZ ;  /* 0x0000000a06067c25 */ /* 0x000fe2000f8e00ff */
[----:B------:R-:W-:Y:S02]  /*0640*/  MOV R61, UR13 ;  /* 0x0000000d003d7c02 */ /* 0x000fe40008000f00 */
[----:B------:R-:W-:Y:S02]  /*0650*/  CS2R R104, SRZ ;  /* 0x0000000000687805 */ /* 0x000fe4000001ff00 */
[----:B------:R-:W-:Y:S01]  /*0660*/  MOV R56, UR12 ;  /* 0x0000000c00387c02 */ /* 0x000fe20008000f00 */
[----:B------:R-:W-:Y:S01]  /*0670*/  IMAD.WIDE.U32 R2, R0, UR10, RZ ;  /* 0x0000000a00027c25 */ /* 0x000fe2000f8e00ff */
[----:B------:R-:W-:-:S02]  /*0680*/  LEA R110, P2, R6, UR8, 0x4 ;  /* 0x00000008066e7c11 */ /* 0x000fc4000f8420ff */
[----:B------:R-:W-:Y:S02]  /*0690*/  CS2R R106, SRZ ;  /* 0x00000000006a7805 */ /* 0x000fe4000001ff00 */
[----:B------:R-:W-:Y:S01]  /*06a0*/  IADD3 R111, PT, PT, R7, R111, RZ ;  /* 0x0000006f076f7210 */ /* 0x000fe20007ffe0ff */
[----:B------:R-:W-:Y:S01]  /*06b0*/  IMAD R119, R0, UR11, R119 ;  /* 0x0000000b00777c24 */ /* 0x000fe2000f8e0277 */
[----:B------:R-:W-:Y:S01]  /*06c0*/  LEA R118, P0, R2, UR8, 0x4 ;  /* 0x0000000802767c11 */ /* 0x000fe2000f8020ff */
[----:B------:R-:W-:Y:S01]  /*06d0*/  IMAD R115, R115, UR10, RZ ;  /* 0x0000000a73737c24 */ /* 0x000fe2000f8e02ff */
[----:B------:R-:W-:Y:S01]  /*06e0*/  LEA.HI.X R111, R6, UR9, R111, 0x4, P2 ;  /* 0x00000009066f7c11 */ /* 0x000fe200090f246f */
[----:B------:R-:W-:Y:S01]  /*06f0*/  IMAD.IADD R119, R3, 0x1, R119 ;  /* 0x0000000103777824 */ /* 0x000fe200078e0277 */
[----:B------:R-:W0:Y:S01]  /*0700*/  S2R R0, SR_TID.X ;  /* 0x0000000000007919 */ /* 0x000e220000002100 */
[----:B------:R-:W-:Y:S01]  /*0710*/  IMAD R117, R117, UR10, RZ ;  /* 0x0000000a75757c24 */ /* 0x000fe2000f8e02ff */
[----:B------:R-:W-:Y:S01]  /*0720*/  MOV R52, UR12 ;  /* 0x0000000c00347c02 */ /* 0x000fe20008000f00 */
[----:B------:R-:W-:Y:S01]  /*0730*/  IMAD R115, R8, UR11, R115 ;  /* 0x0000000b08737c24 */ /* 0x000fe2000f8e0273 */
[----:B------:R-:W-:Y:S01]  /*0740*/  LEA.HI.X R119, R2, UR9, R119, 0x4, P0 ;  /* 0x0000000902777c11 */ /* 0x000fe200080f2477 */
[----:B------:R-:W-:Y:S01]  /*0750*/  IMAD R117, R4, UR11, R117 ;  /* 0x0000000b04757c24 */ /* 0x000fe2000f8e0275 */
[----:B------:R-:W1:Y:S01]  /*0760*/  S2UR UR11, SR_CTAID.X ;  /* 0x00000000000b79c3 */ /* 0x000e620000002500 */
[----:B------:R-:W-:Y:S01]  /*0770*/  IMAD.U32 R30, RZ, RZ, UR6 ;  /* 0x00000006ff1e7e24 */ /* 0x000fe2000f8e00ff */
[----:B------:R-:W2:Y:S01]  /*0780*/  S2R R2, SR_TID.Y ;  /* 0x0000000000027919 */ /* 0x000ea20000002200 */
[----:B------:R-:W-:Y:S01]  /*0790*/  IMAD.U32 R26, RZ, RZ, UR6 ;  /* 0x00000006ff1a7e24 */ /* 0x000fe2000f8e00ff */
[----:B------:R-:W-:Y:S01]  /*07a0*/  MOV R48, UR12 ;  /* 0x0000000c00307c02 */ /* 0x000fe20008000f00 */
[----:B------:R-:W-:Y:S01]  /*07b0*/  IMAD.U32 R18, RZ, RZ, UR6 ;  /* 0x00000006ff127e24 */ /* 0x000fe2000f8e00ff */
[----:B------:R-:W-:Y:S01]  /*07c0*/  MOV R44, UR12 ;  /* 0x0000000c002c7c02 */ /* 0x000fe20008000f00 */
[----:B------:R-:W-:Y:S01]  /*07d0*/  IMAD.U32 R14, RZ, RZ, UR6 ;  /* 0x00000006ff0e7e24 */ /* 0x000fe2000f8e00ff */
[----:B------:R-:W-:Y:S01]  /*07e0*/  MOV R40, UR12 ;  /* 0x0000000c00287c02 */ /* 0x000fe20008000f00 */
[----:B------:R-:W-:Y:S01]  /*07f0*/  IMAD.U32 R6, RZ, RZ, UR6 ;  /* 0x00000006ff067e24 */ /* 0x000fe2000f8e00ff */
[----:B------:R-:W3:Y:S01]  /*0800*/  S2UR UR6, SR_CTAID.Y ;  /* 0x00000000000679c3 */ /* 0x000ee20000002600 */
[----:B------:R-:W-:Y:S01]  /*0810*/  IMAD.WIDE.U32 R8, R8, UR10, RZ ;  /* 0x0000000a08087c25 */ /* 0x000fe2000f8e00ff */
[----:B------:R-:W-:-:S02]  /*0820*/  MOV R36, UR12 ;  /* 0x0000000c00247c02 */ /* 0x000fc40008000f00 */
[----:B------:R-:W-:Y:S02]  /*0830*/  CS2R R102, SRZ ;  /* 0x0000000000667805 */ /* 0x000fe4000001ff00 */
[----:B------:R-:W-:Y:S01]  /*0840*/  MOV R32, UR12 ;  /* 0x0000000c00207c02 */ /* 0x000fe20008000f00 */
[----:B------:R-:W-:Y:S01]  /*0850*/  IMAD.WIDE.U32 R4, R4, UR10, RZ ;  /* 0x0000000a04047c25 */ /* 0x000fe2000f8e00ff */
[----:B------:R-:W-:Y:S02]  /*0860*/  LEA R114, P3, R8, UR8, 0x4 ;  /* 0x0000000808727c11 */ /* 0x000fe4000f8620ff */
[----:B------:R-:W-:Y:S02]  /*0870*/  CS2R R100, SRZ ;  /* 0x0000000000647805 */ /* 0x000fe4000001ff00 */
[----:B------:R-:W-:Y:S01]  /*0880*/  MOV R28, UR12 ;  /* 0x0000000c001c7c02 */ /* 0x000fe20008000f00 */
[----:B------:R-:W-:Y:S01]  /*0890*/  IMAD.IADD R115, R9, 0x1, R115 ;  /* 0x0000000109737824 */ /* 0x000fe200078e0273 */
[----:B------:R-:W-:Y:S01]  /*08a0*/  LEA R116, P1, R4, UR8, 0x4 ;  /* 0x0000000804747c11 */ /* 0x000fe2000f8220ff */
[----:B------:R-:W-:Y:S01]  /*08b0*/  IMAD.IADD R117, R5, 0x1, R117 ;  /* 0x0000000105757824 */ /* 0x000fe200078e0275 */
[----:B------:R-:W-:Y:S01]  /*08c0*/  MOV R24, UR12 ;  /* 0x0000000c00187c02 */ /* 0x000fe20008000f00 */
[----:B------:R-:W-:Y:S01]  /*08d0*/  IMAD.U32 R60, RZ, RZ, UR12 ;  /* 0x0000000cff3c7e24 */ /* 0x000fe2000f8e00ff */
[----:B------:R-:W-:Y:S01]  /*08e0*/  LEA.HI.X R115, R8, UR9, R115, 0x4, P3 ;  /* 0x0000000908737c11 */ /* 0x000fe200098f2473 */
[----:B------:R-:W-:Y:S01]  /*08f0*/  IMAD.U32 R57, RZ, RZ, UR13 ;  /* 0x0000000dff397e24 */ /* 0x000fe2000f8e00ff */
[----:B------:R-:W-:Y:S01]  /*0900*/  LEA.HI.X R117, R4, UR9, R117, 0x4, P1 ;  /* 0x0000000904757c11 */ /* 0x000fe200088f2475 */
        /* <DEDUP_REMOVED lines=11> */
[----:B------:R-:W-:Y:S01]  /*09c0*/  CS2R R96, SRZ ;  /* 0x0000000000607805 */ /* 0x000fe2000001ff00 */
[----:B------:R-:W-:Y:S01]  /*09d0*/  IMAD.U32 R29, RZ, RZ, UR13 ;  /* 0x0000000dff1d7e24 */ /* 0x000fe2000f8e00ff */
[----:B------:R-:W-:Y:S01]  /*09e0*/  CS2R R98, SRZ ;  /* 0x0000000000627805 */ /* 0x000fe2000001ff00 */
[----:B------:R-:W-:Y:S01]  /*09f0*/  IMAD.U32 R25, RZ, RZ, UR13 ;  /* 0x0000000dff197e24 */ /* 0x000fe2000f8e00ff */
[----:B------:R-:W-:Y:S01]  /*0a00*/  CS2R R94, SRZ ;  /* 0x00000000005e7805 */ /* 0x000fe2000001ff00 */
[----:B------:R-:W-:Y:S01]  /*0a10*/  IMAD.U32 R21, RZ, RZ, UR13 ;  /* 0x0000000dff157e24 */ /* 0x000fe2000f8e00ff */
[----:B------:R-:W-:Y:S01]  /*0a20*/  CS2R R82, SRZ ;  /* 0x0000000000527805 */ /* 0x000fe2000001ff00 */
[----:B------:R-:W-:Y:S01]  /*0a30*/  IMAD.U32 R17, RZ, RZ, UR13 ;  /* 0x0000000dff117e24 */ /* 0x000fe2000f8e00ff */
[----:B------:R-:W-:Y:S01]  /*0a40*/  MOV R74, RZ ;  /* 0x000000ff004a7202 */ /* 0x000fe20000000f00 */
[----:B------:R-:W-:Y:S01]  /*0a50*/  IMAD.U32 R13, RZ, RZ, UR13 ;  /* 0x0000000dff0d7e24 */ /* 0x000fe2000f8e00ff */
[----:B------:R-:W-:Y:S01]  /*0a60*/  CS2R R90, SRZ ;  /* 0x00000000005a7805 */ /* 0x000fe2000001ff00 */
[----:B------:R-:W-:Y:S01]  /*0a70*/  IMAD.U32 R9, RZ, RZ, UR13 ;  /* 0x0000000dff097e24 */ /* 0x000fe2000f8e00ff */
[----:B------:R-:W-:Y:S01]  /*0a80*/  CS2R R92, SRZ ;  /* 0x00000000005c7805 */ /* 0x000fe2000001ff00 */
[----:B------:R-:W-:Y:S01]  /*0a90*/  IMAD.U32 R5, RZ, RZ, UR13 ;  /* 0x0000000dff057e24 */ /* 0x000fe2000f8e00ff */
[----:B------:R-:W-:Y:S01]  /*0aa0*/  CS2R R88, SRZ ;  /* 0x0000000000587805 */ /* 0x000fe2000001ff00 */
[----:B------:R-:W-:Y:S01]  /*0ab0*/  IMAD.MOV.U32 R108, RZ, RZ, RZ ;  /* 0x000000ffff6c7224 */ /* 0x000fe200078e00ff */
[----:B------:R-:W-:Y:S01]  /*0ac0*/  CS2R R86, SRZ ;  /* 0x0000000000567805 */ /* 0x000fe2000001ff00 */
[----:B------:R-:W-:Y:S01]  /*0ad0*/  IMAD.MOV.U32 R80, RZ, RZ, RZ ;  /* 0x000000ffff507224 */ /* 0x000fe200078e00ff */
[----:B------:R-:W-:Y:S01]  /*0ae0*/  CS2R R84, SRZ ;  /* 0x0000000000547805 */ /* 0x000fe2000001ff00 */
[----:B------:R-:W-:Y:S01]  /*0af0*/  IMAD.MOV.U32 R72, RZ, RZ, RZ ;  /* 0x000000ffff487224 */ /* 0x000fe200078e00ff */
[----:B------:R-:W-:Y:S01]  /*0b00*/  IADD3 R114, P3, PT, R114, 0x8, RZ ;  /* 0x0000000872727810 */ /* 0x000fe20007f7e0ff */
[----:B------:R-:W-:Y:S01]  /*0b10*/  UIADD3 UR10, UPT, UPT, -UR4, URZ, URZ ;  /* 0x000000ff040a7290 */ /* 0x000fe2000fffe1ff */
[----:B------:R-:W-:Y:S01]  /*0b20*/  IADD3 R110, P2, PT, R110, 0x8, RZ ;  /* 0x000000086e6e7810 */ /* 0x000fe20007f5e0ff */
[----:B------:R-:W-:Y:S01]  /*0b30*/  IMAD.U32 R59, RZ, RZ, UR7 ;  /* 0x00000007ff3b7e24 */ /* 0x000fe2000f8e00ff */
[----:B------:R-:W-:Y:S01]  /*0b40*/  IADD3 R116, P1, PT, R116, 0x8, RZ ;  /* 0x0000000874747810 */ /* 0x000fe20007f3e0ff */
[----:B------:R-:W-:Y:S01]  /*0b50*/  IMAD.U32 R55, RZ, RZ, UR7 ;  /* 0x00000007ff377e24 */ /* 0x000fe2000f8e00ff */
[----:B------:R-:W-:Y:S01]  /*0b60*/  IADD3 R118, P0, PT, R118, 0x8, RZ ;  /* 0x0000000876767810 */ /* 0x000fe20007f1e0ff */
        /* <DEDUP_REMOVED lines=11> */
[----:B------:R-:W4:Y:S01]  /*0c20*/  LDCU UR4, c[0x0][0x384] ;  /* 0x00007080ff0477ac */ /* 0x000f220008000800 */
[----:B------:R-:W-:-:S02]  /*0c30*/  IMAD.U32 R11, RZ, RZ, UR7 ;  /* 0x00000007ff0b7e24 */ /* 0x000fc4000f8e00ff */
[----:B------:R-:W-:Y:S01]  /*0c40*/  IMAD.U32 R7, RZ, RZ, UR7 ;  /* 0x00000007ff077e24 */ /* 0x000fe2000f8e00ff */
[----:B------:R-:W0:Y:S01]  /*0c50*/  LDCU UR7, c[0x0][0x380] ;  /* 0x00007000ff0777ac */ /* 0x000e220008000800 */
[----:B------:R-:W0:Y:S01]  /*0c60*/  LDCU.64 UR8, c[0x0][0x3b0] ;  /* 0x00007600ff0877ac */ /* 0x000e220008000a00 */
[----:B------:R-:W-:Y:S01]  /*0c70*/  NOP ;  /* 0x0000000000007918 */ /* 0x000fe20000000000 */
[----:B------:R-:W-:Y:S01]  /*0c80*/  IMAD.X R115, RZ, RZ, R115, P3 ;  /* 0x000000ffff737224 */ /* 0x000fe200018e0673 */
[----:B------:R-:W-:Y:S01]  /*0c90*/  IADD3.X R117, PT, PT, RZ, R117, RZ, P1, !PT ;  /* 0x00000075ff757210 */ /* 0x000fe20000ffe4ff */
[----:B------:R-:W-:Y:S01]  /*0ca0*/  IMAD.X R111, RZ, RZ, R111, P2 ;  /* 0x000000ffff6f7224 */ /* 0x000fe200010e066f */
[----:B-123--:R-:W-:-:S07]  /*0cb0*/  IADD3.X R119, PT, PT, RZ, R119, RZ, P0, !PT ;  /* 0x00000077ff777210 */ /* 0x00efce00007fe4ff */
.L_x_1:
[----:B------:R-:W0:Y:S01]  /*0cc0*/  LDC R73, c[0x0][0x360] ;  /* 0x0000d800ff497b82 */ /* 0x000e220000000800 */
[----:B------:R-:W-:Y:S04]  /*0cd0*/  UIADD3 UR10, UPT, UPT, UR10, 0x1, URZ ;  /* 0x000000010a0a7890 */ /* 0x000fe8000fffe0ff */
[----:B------:R-:W-:Y:S03]  /*0ce0*/  UISETP.NE.AND UP1, UPT, UR10, URZ, UPT ;  /* 0x000000ff0a00728c */ /* 0x000fe6000bf25270 */
[----:B------:R-:W1:Y:S08]  /*0cf0*/  LDC R75, c[0x0][0x360] ;  /* 0x0000d800ff4b7b82 */ /* 0x000e700000000800 */
[----:B------:R-:W2:Y:S08]  /*0d00*/  LDC R77, c[0x0][0x360] ;  /* 0x0000d800ff4d7b82 */ /* 0x000eb00000000800 */
[----:B------:R-:W3:Y:S08]  /*0d10*/  LDC R79, c[0x0][0x360] ;  /* 0x0000d800ff4f7b82 */ /* 0x000ef00000000800 */
[----:B------:R-:W5:Y:S01]  /*0d20*/  LDC R81, c[0x0][0x364] ;  /* 0x0000d900ff517b82 */ /* 0x000f620000000800 */
[--C-:B0-----:R-:W-:Y:S01]  /*0d30*/  IMAD R68, R73, UR5, R0.reuse ;  /* 0x0000000549447c24 */ /* 0x101fe2000f8e0200 */
[----:B------:R-:W-:Y:S02]  /*0d40*/  UMOV UR5, UR11 ;  /* 0x0000000b00057c82 */ /* 0x000fe40008000000 */
[--C-:B-1----:R-:W-:Y:S02]  /*0d50*/  IMAD R69, R75, UR5, R0.reuse ;  /* 0x000000054b457c24 */ /* 0x102fe4000f8e0200 */
[----:B------:R-:W-:Y:S01]  /*0d60*/  SHF.L.U32 R109, R68, 0x2, RZ ;  /* 0x00000002446d7819 */ /* 0x000fe200000006ff */
[--C-:B--2---:R-:W-:Y:S03]  /*0d70*/  IMAD R70, R77, UR5, R0.reuse ;  /* 0x000000054d467c24 */ /* 0x104fe6000f8e0200 */
[----:B------:R-:W-:Y:S02]  /*0d80*/  ISETP.GE.AND P2, PT, R109, UR7, PT ;  /* 0x000000076d007c0c */ /* 0x000fe4000bf46270 */
[----:B------:R-:W-:Y:S01]  /*0d90*/  LEA R109, R69, 0x1, 0x2 ;  /* 0x00000001456d7811 */ /* 0x000fe200078e10ff */
[----:B---3--:R-:W-:Y:S10]  /*0da0*/  IMAD R71, R79, UR5, R0 ;  /* 0x000000054f477c24 */ /* 0x008ff4000f8e0200 */
[----:B------:R-:W2:Y:S01]  /*0db0*/  @!P2 LDG.E R72, desc[UR14][R114.64+0x4] ;  /* 0x0000040e7248a981 */ /* 0x000ea2000c1e1900 */
[--C-:B-----5:R-:W-:Y:S03]  /*0dc0*/  IMAD R3, R81, UR6, R2.reuse ;  /* 0x0000000651037c24 */ /* 0x120fe6000f8e0202 */
[----:B------:R-:W3:Y:S02]  /*0dd0*/  @!P2 LDG.E R85, desc[UR14][R114.64+-0x8] ;  /* 0xfffff80e7255a981 */ /* 0x000ee4000c1e1900 */
[----:B------:R-:W-:Y:S02]  /*0de0*/  SHF.L.U32 R3, R3, 0x2, RZ ;  /* 0x0000000203037819 */ /* 0x000fe400000006ff */
[----:B------:R-:W5:Y:S02]  /*0df0*/  @!P2 LDG.E R76, desc[UR14][R114.64+-0x4] ;  /* 0xfffffc0e724ca981 */ /* 0x000f64000c1e1900 */
[----:B----4-:R-:W-:Y:S02]  /*0e00*/  ISETP.GE.AND P0, PT, R3, UR4, PT ;  /* 0x0000000403007c0c */ /* 0x010fe4000bf06270 */
[----:B------:R-:W4:Y:S11]  /*0e10*/  @!P2 LDG.E R82, desc[UR14][R114.64] ;  /* 0x0000000e7252a981 */ /* 0x000f36000c1e1900 */
[----:B------:R-:W0:Y:S08]  /*0e20*/  @!P0 LDC R73, c[0x0][0x364] ;  /* 0x0000d900ff498b82 */ /* 0x000e300000000800 */
[----:B------:R-:W1:Y:S01]  /*0e30*/  @!P0 LDC.64 R112, c[0x0][0x3b8] ;  /* 0x0000ee00ff708b82 */ /* 0x000e620000000a00 */
[--C-:B0-----:R-:W-:Y:S07]  /*0e40*/  @!P0 IMAD R68, R73, UR6, R2.reuse ;  /* 0x0000000649448c24 */ /* 0x101fee000f8e0202 */
[----:B------:R-:W0:Y:S01]  /*0e50*/  LDC R73, c[0x0][0x364] ;  /* 0x0000d900ff497b82 */ /* 0x000e220000000800 */
[C---:B-1----:R-:W-:Y:S04]  /*0e60*/  @!P0 IMAD.WIDE.U32 R120, R68.reuse, R112, RZ ;  /* 0x0000007044788225 */ /* 0x042fe800078e00ff */
[----:B------:R-:W-:Y:S01]  /*0e70*/  @!P0 IMAD R121, R68, R113, R121 ;  /* 0x0000007144798224 */ /* 0x000fe200078e0279 */
[C---:B------:R-:W-:Y:S04]  /*0e80*/  @!P0 LEA R122, P1, R120.reuse, UR8, 0x6 ;  /* 0x00000008787a8c11 */ /* 0x040fe8000f8230ff */
[----:B------:R-:W-:Y:S05]  /*0e90*/  @!P0 LEA.HI.X R123, R120, UR9, R121, 0x6, P1 ;  /* 0x00000009787b8c11 */ /* 0x000fea00088f3479 */
[----:B------:R-:W2:Y:S04]  /*0ea0*/  @!P0 LDG.E R74, desc[UR14][R122.64] ;  /* 0x0000000e7a4a8981 */ /* 0x000ea8000c1e1900 */
[----:B------:R-:W3:Y:S01]  /*0eb0*/  @!P0 LDG.E R83, desc[UR14][R122.64+0xc] ;  /* 0x00000c0e7a538981 */ /* 0x000ee2000c1e1900 */
[--C-:B0-----:R-:W-:Y:S03]  /*0ec0*/  IMAD R3, R73, UR6, R2.reuse ;  /* 0x0000000649037c24 */ /* 0x101fe6000f8e0202 */
[----:B------:R-:W5:Y:S02]  /*0ed0*/  @!P0 LDG.E R78, desc[UR14][R122.64+0x8] ;  /* 0x0000080e7a4e8981 */ /* 0x000f64000c1e1900 */
[----:B------:R-:W-:Y:S02]  /*0ee0*/  LEA R3, R3, 0x1, 0x2 ;  /* 0x0000000103037811 */ /* 0x000fe400078e10ff */
[----:B------:R0:W4:Y:S01]  /*0ef0*/  @!P0 LDG.E R80, desc[UR14][R122.64+0x4] ;  /* 0x0000040e7a508981 */ /* 0x000122000c1e1900 */
[----:B------:R-:W-:Y:S02]  /*0f00*/  ISETP.GE.AND P0, PT, R109, UR7, PT ;  /* 0x000000076d007c0c */ /* 0x000fe4000bf06270 */
[----:B------:R-:W-:Y:S04]  /*0f10*/  LEA R109, R70, 0x2, 0x2 ;  /* 0x00000002466d7811 */ /* 0x000fe800078e10ff */
[----:B------:R-:W-:Y:S02]  /*0f20*/  ISETP.GE.AND P2, PT, R109, UR7, PT ;  /* 0x000000076d007c0c */ /* 0x000fe4000bf46270 */
[----:B------:R-:W-:Y:S04]  /*0f30*/  LEA R109, R71, 0x3, 0x2 ;  /* 0x00000003476d7811 */ /* 0x000fe800078e10ff */
[----:B------:R-:W-:Y:S01]  /*0f40*/  ISETP.GE.AND P1, PT, R109, UR7, PT ;  /* 0x000000076d007c0c */ /* 0x000fe2000bf26270 */
[----:B------:R-:W4:Y:S04]  /*0f50*/  @!P0 LDG.E R87, desc[UR14][R110.64+0x4] ;  /* 0x0000040e6e578981 */ /* 0x000f28000c1e1900 */
[----:B------:R-:W4:Y:S04]  /*0f60*/  @!P0 LDG.E R89, desc[UR14][R110.64+-0x8] ;  /* 0xfffff80e6e598981 */ /* 0x000f28000c1e1900 */
[----:B------:R-:W4:Y:S04]  /*0f70*/  @!P0 LDG.E R91, desc[UR14][R110.64+-0x4] ;  /* 0xfffffc0e6e5b8981 */ /* 0x000f28000c1e1900 */
[----:B------:R-:W4:Y:S01]  /*0f80*/  @!P0 LDG.E R84, desc[UR14][R110.64] ;  /* 0x0000000e6e548981 */ /* 0x000f22000c1e1900 */
[----:B------:R-:W-:Y:S03]  /*0f90*/  ISETP.GE.AND P0, PT, R3, UR4, PT ;  /* 0x0000000403007c0c */ /* 0x000fe6000bf06270 */
[----:B------:R-:W4:Y:S04]  /*0fa0*/  @!P2 LDG.E R93, desc[UR14][R116.64+0x4] ;  /* 0x0000040e745da981 */ /* 0x000f28000c1e1900 */
[----:B------:R-:W4:Y:S04]  /*0fb0*/  @!P2 LDG.E R95, desc[UR14][R116.64+-0x8] ;  /* 0xfffff80e745fa981 */ /* 0x000f28000c1e1900 */
[----:B------:R-:W4:Y:S02]  /*0fc0*/  @!P2 LDG.E R86, desc[UR14][R116.64+-0x4] ;  /* 0xfffffc0e7456a981 */ /* 0x000f24000c1e1900 */
[----:B------:R-:W1:Y:S02]  /*0fd0*/  @!P0 LDC R73, c[0x0][0x364] ;  /* 0x0000d900ff498b82 */ /* 0x000e640000000800 */
[----:B------:R-:W4:Y:S04]  /*0fe0*/  @!P2 LDG.E R88, desc[UR14][R116.64] ;  /* 0x0000000e7458a981 */ /* 0x000f28000c1e1900 */
[----:B------:R-:W4:Y:S02]  /*0ff0*/  @!P1 LDG.E R90, desc[UR14][R118.64+0x4] ;  /* 0x0000040e765a9981 */ /* 0x000f24000c1e1900 */
[----:B------:R-:W0:Y:S02]  /*1000*/  @!P0 LDC.64 R112, c[0x0][0x3b8] ;  /* 0x0000ee00ff708b82 */ /* 0x000e240000000a00 */
[----:B------:R-:W4:Y:S04]  /*1010*/  @!P1 LDG.E R97, desc[UR14][R118.64+-0x8] ;  /* 0xfffff80e76619981 */ /* 0x000f28000c1e1900 */
[----:B------:R-:W4:Y:S04]  /*1020*/  @!P1 LDG.E R99, desc[UR14][R118.64+-0x4] ;  /* 0xfffffc0e76639981 */ /* 0x000f28000c1e1900 */
[----:B------:R-:W4:Y:S01]  /*1030*/  @!P1 LDG.E R92, desc[UR14][R118.64] ;  /* 0x0000000e765c9981 */ /* 0x000f22000c1e1900 */
[--C-:B-1----:R-:W-:Y:S02]  /*1040*/  @!P0 IMAD R68, R73, UR6, R2.reuse ;  /* 0x0000000649448c24 */ /* 0x102fe4000f8e0202 */
[----:B------:R-:W1:Y:S03]  /*1050*/  LDC R73, c[0x0][0x364] ;  /* 0x0000d900ff497b82 */ /* 0x000e660000000800 */
[----:B------:R-:W-:Y:S05]  /*1060*/  @!P0 LEA R109, R68, 0x1, 0x2 ;  /* 0x00000001446d8811 */ /* 0x000fea00078e10ff */
[C---:B0-----:R-:W-:Y:S04]  /*1070*/  @!P0 IMAD.WIDE.U32 R120, R109.reuse, R112, RZ ;  /* 0x000000706d788225 */ /* 0x041fe800078e00ff */
[----:B------:R-:W-:Y:S01]  /*1080*/  @!P0 IMAD R113, R109, R113, R121 ;  /* 0x000000716d718224 */ /* 0x000fe200078e0279 */
[C---:B------:R-:W-:Y:S04]  /*1090*/  @!P0 LEA R122, P1, R120.reuse, UR8, 0x4 ;  /* 0x00000008787a8c11 */ /* 0x040fe8000f8220ff */
[----:B------:R-:W-:Y:S05]  /*10a0*/  @!P0 LEA.HI.X R123, R120, UR9, R113, 0x4, P1 ;  /* 0x00000009787b8c11 */ /* 0x000fea00088f2471 */
[----:B------:R-:W4:Y:S01]  /*10b0*/  @!P0 LDG.E R94, desc[UR14][R122.64] ;  /* 0x0000000e7a5e8981 */ /* 0x000f22000c1e1900 */
[--C-:B-1----:R-:W-:Y:S03]  /*10c0*/  IMAD R3, R73, UR6, R2.reuse ;  /* 0x0000000649037c24 */ /* 0x102fe6000f8e0202 */
[----:B------:R-:W4:Y:S02]  /*10d0*/  @!P0 LDG.E R101, desc[UR14][R122.64+0xc] ;  /* 0x00000c0e7a658981 */ /* 0x000f24000c1e1900 */
[----:B------:R-:W-:Y:S02]  /*10e0*/  LEA R3, R3, 0x2, 0x2 ;  /* 0x0000000203037811 */ /* 0x000fe400078e10ff */
[----:B------:R-:W4:Y:S04]  /*10f0*/  @!P0 LDG.E R96, desc[UR14][R122.64+0x8] ;  /* 0x0000080e7a608981 */ /* 0x000f28000c1e1900 */
[----:B------:R0:W4:Y:S01]  /*1100*/  @!P0 LDG.E R98, desc[UR14][R122.64+0x4] ;  /* 0x0000040e7a628981 */ /* 0x000122000c1e1900 */
[----:B------:R-:W-:Y:S11]  /*1110*/  ISETP.GE.AND P0, PT, R3, UR4, PT ;  /* 0x0000000403007c0c */ /* 0x000ff6000bf06270 */
[----:B------:R-:W-:Y:S02]  /*1120*/  @!UPT UIADD3 URZ, UPT, UPT, URZ, URZ, URZ ;  /* 0x000000fffffff290 */ /* 0x000fe4000fffe0ff */
[----:B------:R-:W1:Y:S08]  /*1130*/  @!P0 LDC R73, c[0x0][0x364] ;  /* 0x0000d900ff498b82 */ /* 0x000e700000000800 */
[----:B------:R-:W0:Y:S01]  /*1140*/  @!P0 LDC.64 R112, c[0x0][0x3b8] ;  /* 0x0000ee00ff708b82 */ /* 0x000e220000000a00 */
[--C-:B-1----:R-:W-:Y:S07]  /*1150*/  @!P0 IMAD R68, R73, UR6, R2.reuse ;  /* 0x0000000649448c24 */ /* 0x102fee000f8e0202 */
[----:B------:R-:W1:Y:S01]  /*1160*/  LDC R73, c[0x0][0x364] ;  /* 0x0000d900ff497b82 */ /* 0x000e620000000800 */
        /* <DEDUP_REMOVED lines=14> */
[----:B------:R-:W2:Y:S01]  /*1250*/  @!P0 LDC.64 R112, c[0x0][0x3b8] ;  /* 0x0000ee00ff708b82 */ /* 0x000ea20000000a00 */
[----:B-1----:R-:W-:Y:S05]  /*1260*/  @!P0 IMAD R68, R73, UR6, R2 ;  /* 0x0000000649448c24 */ /* 0x002fea000f8e0202 */
[----:B------:R-:W-:Y:S05]  /*1270*/  @!P0 LEA R109, R68, 0x3, 0x2 ;  /* 0x00000003446d8811 */ /* 0x000fea00078e10ff */
[C---:B--2---:R-:W-:Y:S04]  /*1280*/  @!P0 IMAD.WIDE.U32 R120, R109.reuse, R112, RZ ;  /* 0x000000706d788225 */ /* 0x044fe800078e00ff */
[----:B------:R-:W-:Y:S01]  /*1290*/  @!P0 IMAD R113, R109, R113, R121 ;  /* 0x000000716d718224 */ /* 0x000fe200078e0279 */
[C---:B0-----:R-:W-:Y:S01]  /*12a0*/  @!P0 LEA R122, P1, R120.reuse, UR8, 0x4 ;  /* 0x00000008787a8c11 */ /* 0x041fe2000f8220ff */
[----:B------:R-:W-:Y:S03]  /*12b0*/  UIADD3 UR8, UP0, UPT, UR8, 0x10, URZ ;  /* 0x0000001008087890 */ /* 0x000fe6000ff1e0ff */
[----:B------:R-:W-:Y:S01]  /*12c0*/  @!P0 LEA.HI.X R123, R120, UR9, R113, 0x4, P1 ;  /* 0x00000009787b8c11 */ /* 0x000fe200088f2471 */
[----:B------:R-:W-:Y:S01]  /*12d0*/  UIADD3.X UR9, UPT, UPT, URZ, UR9, URZ, UP0, !UPT ;  /* 0x00000009ff097290 */ /* 0x000fe200087fe4ff */
[----:B------:R-:W-:Y:S03]  /*12e0*/  IADD3 R114, P1, PT, R114, 0x10, RZ ;  /* 0x0000001072727810 */ /* 0x000fe60007f3e0ff */
[----:B------:R-:W2:Y:S01]  /*12f0*/  @!P0 LDG.E R106, desc[UR14][R122.64] ;  /* 0x0000000e7a6a8981 */ /* 0x000ea2000c1e1900 */
[----:B------:R-:W-:Y:S02]  /*1300*/  IADD3.X R115, PT, PT, RZ, R115, RZ, P1, !PT ;  /* 0x00000073ff737210 */ /* 0x000fe40000ffe4ff */
[----:B------:R-:W-:Y:S01]  /*1310*/  IADD3 R116, P1, PT, R116, 0x10, RZ ;  /* 0x0000001074747810 */ /* 0x000fe20007f3e0ff */
[----:B------:R-:W2:Y:S03]  /*1320*/  @!P0 LDG.E R105, desc[UR14][R122.64+0xc] ;  /* 0x00000c0e7a698981 */ /* 0x000ea6000c1e1900 */
[----:B------:R-:W-:Y:S01]  /*1330*/  IADD3.X R117, PT, PT, RZ, R117, RZ, P1, !PT ;  /* 0x00000075ff757210 */ /* 0x000fe20000ffe4ff */
[----:B------:R-:W2:Y:S04]  /*1340*/  @!P0 LDG.E R107, desc[UR14][R122.64+0x8] ;  /* 0x0000080e7a6b8981 */ /* 0x000ea8000c1e1900 */
[----:B------:R-:W2:Y:S01]  /*1350*/  @!P0 LDG.E R108, desc[UR14][R122.64+0x4] ;  /* 0x0000040e7a6c8981 */ /* 0x000ea2000c1e1900 */
[----:B------:R-:W-:Y:S04]  /*1360*/  IADD3 R110, P0, PT, R110, 0x10, RZ ;  /* 0x000000106e6e7810 */ /* 0x000fe80007f1e0ff */
[----:B------:R-:W-:Y:S02]  /*1370*/  IADD3.X R111, PT, PT, RZ, R111, RZ, P0, !PT ;  /* 0x0000006fff6f7210 */ /* 0x000fe400007fe4ff */
[----:B------:R-:W-:Y:S04]  /*1380*/  IADD3 R118, P0, PT, R118, 0x10, RZ ;  /* 0x0000001076767810 */ /* 0x000fe80007f1e0ff */
[----:B------:R-:W-:Y:S01]  /*1390*/  IADD3.X R119, PT, PT, RZ, R119, RZ, P0, !PT ;  /* 0x00000077ff777210 */ /* 0x000fe200007fe4ff */
[----:B------:R-:W-:Y:S04]  /*13a0*/  FFMA R4, R72, R74, R4 ;  /* 0x0000004a48047223 */ /* 0x000fe80000000004 */
[CC--:B---3--:R-:W-:Y:S04]  /*13b0*/  FFMA R4, R83.reuse, R85.reuse, R4 ;  /* 0x0000005553047223 */ /* 0x0c8fe80000000004 */
[----:B-----5:R-:W-:Y:S01]  /*13c0*/  FFMA R4, R76, R78, R4 ;  /* 0x0000004e4c047223 */ /* 0x020fe20000000004 */
[C---:B----4-:R-:W-:Y:S03]  /*13d0*/  FFMA R5, R80.reuse, R72, R5 ;  /* 0x0000004850057223 */ /* 0x050fe60000000005 */
[----:B------:R-:W-:Y:S01]  /*13e0*/  FFMA R4, R80, -R82, R4 ;  /* 0x8000005250047223 */ /* 0x000fe20000000004 */
[C---:B------:R-:W-:Y:S04]  /*13f0*/  FFMA R5, R83.reuse, R76, R5 ;  /* 0x0000004c53057223 */ /* 0x040fe80000000005 */
[----:B------:R-:W-:Y:S01]  /*1400*/  FFMA R5, R82, R74, R5 ;  /* 0x0000004a52057223 */ /* 0x000fe20000000005 */
[C---:B------:R-:W-:Y:S03]  /*1410*/  FFMA R6, R78.reuse, R72, R6 ;  /* 0x000000484e067223 */ /* 0x040fe60000000006 */
[----:B------:R-:W-:Y:S01]  /*1420*/  FFMA R5, R78, -R85, R5 ;  /* 0x800000554e057223 */ /* 0x000fe20000000005 */
[----:B------:R-:W-:Y:S04]  /*1430*/  FFMA R6, R83, R82, R6 ;  /* 0x0000005253067223 */ /* 0x000fe80000000006 */
[----:B------:R-:W-:Y:S01]  /*1440*/  FFMA R6, R85, R80, R6 ;  /* 0x0000005055067223 */ /* 0x000fe20000000006 */
[----:B------:R-:W-:Y:S01]  /*1450*/  FFMA R7, R72, R83, R7 ;  /* 0x0000005348077223 */ /* 0x000fe20000000007 */
[----:B------:R-:W-:Y:S02]  /*1460*/  FFMA R8, R87, R74, R8 ;  /* 0x0000004a57087223 */ /* 0x000fe40000000008 */
[CC--:B------:R-:W-:Y:S01]  /*1470*/  FFMA R6, R74.reuse, -R76.reuse, R6 ;  /* 0x8000004c4a067223 */ /* 0x0c0fe20000000006 */
[----:B------:R-:W-:Y:S01]  /*1480*/  FFMA R7, R74, -R85, R7 ;  /* 0x800000554a077223 */ /* 0x000fe20000000007 */
[----:B------:R-:W-:Y:S03]  /*1490*/  FFMA R8, R83, R89, R8 ;  /* 0x0000005953087223 */ /* 0x000fe60000000008 */
[C---:B------:R-:W-:Y:S01]  /*14a0*/  FFMA R7, R80.reuse, -R76, R7 ;  /* 0x8000004c50077223 */ /* 0x040fe20000000007 */
[----:B------:R-:W-:Y:S01]  /*14b0*/  FFMA R8, R91, R78, R8 ;  /* 0x0000004e5b087223 */ /* 0x000fe20000000008 */
[----:B------:R-:W-:Y:S02]  /*14c0*/  FFMA R9, R80, R87, R9 ;  /* 0x0000005750097223 */ /* 0x000fe40000000009 */
[----:B------:R-:W-:Y:S01]  /*14d0*/  FFMA R7, R78, -R82, R7 ;  /* 0x800000524e077223 */ /* 0x000fe20000000007 */
        /* <DEDUP_REMOVED lines=9> */
[C---:B------:R-:W-:Y:S01]  /*1570*/  FFMA R10, R74.reuse, -R91, R10 ;  /* 0x8000005b4a0a7223 */ /* 0x040fe2000000000a */
[----:B------:R-:W-:Y:S01]  /*1580*/  FFMA R11, R74, -R89, R11 ;  /* 0x800000594a0b7223 */ /* 0x000fe2000000000b */
[C---:B------:R-:W-:Y:S03]  /*1590*/  FFMA R12, R83.reuse, R95, R12 ;  /* 0x0000005f530c7223 */ /* 0x040fe6000000000c */
[----:B------:R-:W-:Y:S01]  /*15a0*/  FFMA R11, R80, -R91, R11 ;  /* 0x8000005b500b7223 */ /* 0x000fe2000000000b */
[----:B------:R-:W-:Y:S01]  /*15b0*/  FFMA R12, R86, R78, R12 ;  /* 0x0000004e560c7223 */ /* 0x000fe2000000000c */
[-C--:B------:R-:W-:Y:S02]  /*15c0*/  FFMA R13, R80, R93.reuse, R13 ;  /* 0x0000005d500d7223 */ /* 0x080fe4000000000d */
        /* <DEDUP_REMOVED lines=153> */
[----:B--2---:R-:W-:Y:S02]  /*1f60*/  FFMA R52, R72, R106, R52 ;  /* 0x0000006a48347223 */ /* 0x004fe40000000034 */
        /* <DEDUP_REMOVED lines=8> */
[----:B------:R-:W-:Y:S04]  /*1ff0*/  FFMA R53, R105, R76, R53 ;  /* 0x0000004c69357223 */ /* 0x000fe80000000035 */
        /* <DEDUP_REMOVED lines=12> */
[C---:B------:R-:W-:Y:S02]  /*20c0*/  FFMA R57, R108.reuse, R87, R57 ;  /* 0x000000576c397223 */ /* 0x040fe40000000039 */
        /* <DEDUP_REMOVED lines=12> */
[----:B------:R-:W-:Y:S03]  /*2190*/  FFMA R60, R105, R95, R60 ;  /* 0x0000005f693c7223 */ /* 0x000fe6000000003c */
[----:B------:R-:W-:Y:S01]  /*21a0*/  FFMA R59, R108, -R91, R59 ;  /* 0x8000005b6c3b7223 */ /* 0x000fe2000000003b */
[----:B------:R-:W-:Y:S01]  /*21b0*/  FFMA R60, R86, R107, R60 ;  /* 0x0000006b563c7223 */ /* 0x000fe2000000003c */
[CC--:B------:R-:W-:Y:S02]  /*21c0*/  FFMA R61, R108.reuse, R93.reuse, R61 ;  /* 0x0000005d6c3d7223 */ /* 0x0c0fe4000000003d */
        /* <DEDUP_REMOVED lines=24> */
[----:B------:R-:W-:Y:S03]  /*2350*/  FFMA R64, R90, R105, R64 ;  /* 0x000000695a407223 */ /* 0x000fe60000000040 */
[C---:B------:R-:W-:Y:S01]  /*2360*/  FFMA R65, R106.reuse, -R99, R65 ;  /* 0x800000636a417223 */ /* 0x040fe20000000041 */
[----:B------:R-:W-:Y:S04]  /*2370*/  FFMA R64, R106, -R97, R64 ;  /* 0x800000616a407223 */ /* 0x000fe80000000040 */
[----:B------:R-:W-:Y:S04]  /*2380*/  FFMA R64, R108, -R99, R64 ;  /* 0x800000636c407223 */ /* 0x000fe80000000040 */
[----:B------:R-:W-:Y:S01]  /*2390*/  FFMA R64, R107, -R92, R64 ;  /* 0x8000005c6b407223 */ /* 0x000fe20000000040 */
[----:B------:R-:W-:Y:S09]  /*23a0*/  BRA.U UP1, `(.L_x_1) ;  /* 0xffffffe901447547 */ /* 0x000ff2000b83ffff */
.L_x_0:
[----:B------:R-:W0:Y:S01]  /*23b0*/  S2R R2, SR_TID.Y ;  /* 0x0000000000027919 */ /* 0x000e220000002200 */
[----:B------:R-:W1:Y:S01]  /*23c0*/  LDC R69, c[0x0][0x360] ;  /* 0x0000d800ff457b82 */ /* 0x000e620000000800 */
[----:B------:R-:W2:Y:S01]  /*23d0*/  LDCU.64 UR12, c[0x0][0x380] ;  /* 0x00007000ff0c77ac */ /* 0x000ea20008000a00 */
[----:B------:R-:W-:Y:S06]  /*23e0*/  BSSY.RECONVERGENT B0, `(.L_x_2) ;  /* 0x0000053000007945 */ /* 0x000fec0003800200 */
[----:B------:R-:W0:Y:S08]  /*23f0*/  S2UR UR4, SR_CTAID.Y ;  /* 0x00000000000479c3 */ /* 0x000e300000002600 */
[----:B------:R-:W0:Y:S01]  /*2400*/  LDC R3, c[0x0][0x364] ;  /* 0x0000d900ff037b82 */ /* 0x000e220000000800 */
[----:B-1----:R-:W-:-:S04]  /*2410*/  IMAD R69, R69, UR5, R0 ;  /* 0x0000000545457c24 */ /* 0x002fc8000f8e0200 */
[----:B------:R-:W-:-:S04]  /*2420*/  IMAD.SHL.U32 R75, R69, 0x4, RZ ;  /* 0x00000004454b7824 */ /* 0x000fc800078e00ff */
[----:B------:R-:W-:Y:S02]  /*2430*/  VIADD R68, R75, 0x1 ;  /* 0x000000014b447836 */ /* 0x000fe40000000000 */
[----:B0-----:R-:W-:-:S04]  /*2440*/  IMAD R2, R3, UR4, R2 ;  /* 0x0000000403027c24 */ /* 0x001fc8000f8e0202 */
[----:B------:R-:W-:-:S04]  /*2450*/  IMAD.SHL.U32 R80, R2, 0x4, RZ ;  /* 0x0000000402507824 */ /* 0x000fc800078e00ff */
[C---:B------:R-:W-:Y:S01]  /*2460*/  VIADD R2, R80.reuse, 0x2 ;  /* 0x0000000250027836 */ /* 0x040fe20000000000 */
[C---:B--2---:R-:W-:Y:S02]  /*2470*/  ISETP.GE.AND P3, PT, R80.reuse, UR13, PT ;  /* 0x0000000d50007c0c */ /* 0x044fe4000bf66270 */
[C---:B------:R-:W-:Y:S02]  /*2480*/  IADD3 R3, PT, PT, R80.reuse, 0x1, RZ ;  /* 0x0000000150037810 */ /* 0x040fe40007ffe0ff */
[----:B------:R-:W-:Y:S02]  /*2490*/  ISETP.GE.OR P0, PT, R75, UR12, P3 ;  /* 0x0000000c4b007c0c */ /* 0x000fe40009f06670 */
[----:B------:R-:W-:Y:S02]  /*24a0*/  IADD3 R0, PT, PT, R80, 0x3, RZ ;  /* 0x0000000350007810 */ /* 0x000fe40007ffe0ff */
[----:B------:R-:W-:Y:S02]  /*24b0*/  ISETP.GE.AND P4, PT, R3, UR13, PT ;  /* 0x0000000d03007c0c */ /* 0x000fe4000bf86270 */
[----:B------:R-:W-:Y:S01]  /*24c0*/  ISETP.GE.AND P5, PT, R2, UR13, PT ;  /* 0x0000000d02007c0c */ /* 0x000fe2000bfa6270 */
[----:B------:R-:W-:Y:S01]  /*24d0*/  VIADD R2, R75, 0x3 ;  /* 0x000000034b027836 */ /* 0x000fe20000000000 */
[----:B------:R-:W-:-:S02]  /*24e0*/  ISETP.GE.AND P1, PT, R0, UR13, PT ;  /* 0x0000000d00007c0c */ /* 0x000fc4000bf26270 */
[----:B------:R-:W-:-:S03]  /*24f0*/  IADD3 R3, PT, PT, R75, 0x2, RZ ;  /* 0x000000024b037810 */ /* 0x000fc60007ffe0ff */
[----:B------:R-:W-:Y:S08]  /*2500*/  @P0 BRA `(.L_x_3) ;  /* 0x0000000400000947 */ /* 0x000ff00003800000 */
[----:B------:R-:W0:Y:S01]  /*2510*/  LDCU.128 UR4, c[0x0][0x3d0] ;  /* 0x00007a00ff0477ac */ /* 0x000e220008000c00 */
[----:B------:R-:W-:Y:S01]  /*2520*/  HFMA2 R81, -RZ, RZ, 0, 0 ;  /* 0x00000000ff517431 */ /* 0x000fe200000001ff */
[----:B------:R-:W-:Y:S01]  /*2530*/  SHF.R.S32.HI R0, RZ, 0x1f, R75 ;  /* 0x0000001fff007819 */ /* 0x000fe2000001144b */
[----:B------:R-:W1:Y:S01]  /*2540*/  LDCU UR19, c[0x0][0x38c] ;  /* 0x00007180ff1377ac */ /* 0x000e620008000800 */
[----:B------:R-:W2:Y:S01]  /*2550*/  LDCU.64 UR16, c[0x0][0x390] ;  /* 0x00007200ff1077ac */ /* 0x000ea20008000a00 */
[----:B------:R-:W3:Y:S01]  /*2560*/  LDCU UR18, c[0x0][0x398] ;  /* 0x00007300ff1277ac */ /* 0x000ee20008000800 */
[----:B------:R-:W4:Y:S01]  /*2570*/  LDCU.128 UR8, c[0x0][0x3c0] ;  /* 0x00007800ff0877ac */ /* 0x000f220008000c00 */
[----:B0-----:R-:W-:Y:S02]  /*2580*/  IMAD R72, R0, UR6, RZ ;  /* 0x0000000600487c24 */ /* 0x001fe4000f8e02ff */
[----:B------:R-:W-:-:S04]  /*2590*/  IMAD.WIDE.U32 R70, R75, UR6, R80 ;  /* 0x000000064b467c25 */ /* 0x000fc8000f8e0050 */
[----:B------:R-:W-:Y:S01]  /*25a0*/  IMAD R69, R75, UR7, R72 ;  /* 0x000000074b457c24 */ /* 0x000fe2000f8e0248 */
[----:B------:R-:W-:-:S04]  /*25b0*/  LEA R76, P0, R70, UR4, 0x4 ;  /* 0x00000004464c7c11 */ /* 0x000fc8000f8020ff */
[----:B------:R-:W-:-:S04]  /*25c0*/  IADD3 R69, PT, PT, R71, R69, RZ ;  /* 0x0000004547457210 */ /* 0x000fc80007ffe0ff */
[----:B------:R-:W-:Y:S01]  /*25d0*/  LEA.HI.X R77, R70, UR5, R69, 0x4, P0 ;  /* 0x00000005464d7c11 */ /* 0x000fe200080f2445 */
[----:B------:R-:W0:Y:S04]  /*25e0*/  LDCU.128 UR4, c[0x0][0x3e0] ;  /* 0x00007c00ff0477ac */ /* 0x000e280008000c00 */
[----:B------:R-:W4:Y:S04]  /*25f0*/  LDG.E R69, desc[UR14][R76.64+0xc] ;  /* 0x00000c0e4c457981 */ /* 0x000f28000c1e1900 */
[----:B------:R-:W5:Y:S04]  /*2600*/  LDG.E R72, desc[UR14][R76.64] ;  /* 0x0000000e4c487981 */ /* 0x000f68000c1e1900 */
[----:B------:R-:W5:Y:S04]  /*2610*/  LDG.E R71, desc[UR14][R76.64+0x4] ;  /* 0x0000040e4c477981 */ /* 0x000f68000c1e1900 */
[----:B------:R2:W5:Y:S01]  /*2620*/  LDG.E R70, desc[UR14][R76.64+0x8] ;  /* 0x0000080e4c467981 */ /* 0x000562000c1e1900 */
[----:B-1----:R-:W-:Y:S01]  /*2630*/  FMUL R74, R4, UR19 ;  /* 0x00000013044a7c20 */ /* 0x002fe20008400000 */
[----:B0-----:R-:W-:-:S02]  /*2640*/  IMAD R0, R0, UR6, RZ ;  /* 0x0000000600007c24 */ /* 0x001fc4000f8e02ff */
[----:B------:R-:W-:Y:S01]  /*2650*/  FMUL R73, R7, UR19 ;  /* 0x0000001307497c20 */ /* 0x000fe20008400000 */
[----:B------:R-:W-:-:S04]  /*2660*/  IMAD.WIDE.U32 R78, R75, UR6, R80 ;  /* 0x000000064b4e7c25 */ /* 0x000fc8000f8e0050 */
[----:B---3--:R-:W-:Y:S01]  /*2670*/  FFMA R74, R7, UR18, -R74 ;  /* 0x00000012074a7c23 */ /* 0x008fe2000800084a */
[----:B------:R-:W-:Y:S01]  /*2680*/  FFMA R73, R4, UR18, R73 ;  /* 0x0000001204497c23 */ /* 0x000fe20008000049 */
[----:B------:R-:W-:Y:S01]  /*2690*/  IMAD R0, R75, UR7, R0 ;  /* 0x000000074b007c24 */ /* 0x000fe2000f8e0200 */
[----:B------:R-:W-:Y:S01]  /*26a0*/  LEA R82, P0, R78, UR4, 0x4 ;  /* 0x000000044e527c11 */ /* 0x000fe2000f8020ff */
[C---:B--2---:R-:W-:Y:S01]  /*26b0*/  FMUL R76, R7.reuse, UR16 ;  /* 0x00000010074c7c20 */ /* 0x044fe20008400000 */
[----:B------:R-:W-:Y:S02]  /*26c0*/  FMUL R7, R7, UR17 ;  /* 0x0000001107077c20 */ /* 0x000fe40008400000 */
[----:B------:R-:W-:Y:S02]  /*26d0*/  IADD3 R77, PT, PT, R79, R0, RZ ;  /* 0x000000004f4d7210 */ /* 0x000fe40007ffe0ff */
[----:B------:R-:W-:Y:S01]  /*26e0*/  FFMA R0, R6, UR18, R7 ;  /* 0x0000001206007c23 */ /* 0x000fe20008000007 */
[C---:B------:R-:W-:Y:S01]  /*26f0*/  FFMA R7, R5.reuse, UR18, R76 ;  /* 0x0000001205077c23 */ /* 0x040fe2000800004c */
[----:B------:R-:W-:Y:S01]  /*2700*/  LEA.HI.X R83, R78, UR5, R77, 0x4, P0 ;  /* 0x000000054e537c11 */ /* 0x000fe200080f244d */
[----:B------:R-:W-:Y:S01]  /*2710*/  FFMA R76, R6, UR16, R73 ;  /* 0x00000010064c7c23 */ /* 0x000fe20008000049 */
[C---:B------:R-:W-:Y:S01]  /*2720*/  FFMA R73, R5.reuse, UR19, R0 ;  /* 0x0000001305497c23 */ /* 0x040fe20008000000 */
[C---:B------:R-:W-:Y:S01]  /*2730*/  FFMA R7, R4.reuse, UR17, R7 ;  /* 0x0000001104077c23 */ /* 0x040fe20008000007 */
[C---:B------:R-:W-:Y:S01]  /*2740*/  FFMA R77, -R5.reuse, UR16, R74 ;  /* 0x00000010054d7c23 */ /* 0x040fe2000800014a */
[----:B------:R-:W-:Y:S01]  /*2750*/  FFMA R76, -R5, UR17, R76 ;  /* 0x00000011054c7c23 */ /* 0x000fe2000800014c */
[----:B------:R-:W-:Y:S01]  /*2760*/  FFMA R73, -R4, UR16, R73 ;  /* 0x0000001004497c23 */ /* 0x000fe20008000149 */
[C---:B------:R-:W-:Y:S01]  /*2770*/  FFMA R7, -R6.reuse, UR19, R7 ;  /* 0x0000001306077c23 */ /* 0x040fe20008000107 */
[----:B------:R-:W-:Y:S01]  /*2780*/  FFMA R6, -R6, UR17, R77 ;  /* 0x0000001106067c23 */ /* 0x000fe2000800014d */
[C---:B----4-:R-:W-:Y:S01]  /*2790*/  FMUL R77, R69.reuse, UR8 ;  /* 0x00000008454d7c20 */ /* 0x050fe20008400000 */
[C---:B------:R-:W-:Y:S01]  /*27a0*/  FMUL R4, R69.reuse, UR9 ;  /* 0x0000000945047c20 */ /* 0x040fe20008400000 */
[----:B------:R-:W-:Y:S01]  /*27b0*/  FMUL R79, R69, UR10 ;  /* 0x0000000a454f7c20 */ /* 0x000fe20008400000 */
[C---:B-----5:R-:W-:Y:S01]  /*27c0*/  FMUL R0, R72.reuse, UR8 ;  /* 0x0000000848007c20 */ /* 0x060fe20008400000 */
[----:B------:R-:W-:Y:S01]  /*27d0*/  FFMA R77, R72, UR11, R77 ;  /* 0x0000000b484d7c23 */ /* 0x000fe2000800004d */
[----:B------:R-:W-:-:S02]  /*27e0*/  FFMA R5, R71, UR11, R4 ;  /* 0x0000000b47057c23 */ /* 0x000fc40008000004 */
[----:B------:R-:W-:Y:S01]  /*27f0*/  FFMA R0, R69, UR11, -R0 ;  /* 0x0000000b45007c23 */ /* 0x000fe20008000800 */
[C---:B------:R-:W-:Y:S01]  /*2800*/  FFMA R4, R70.reuse, UR11, R79 ;  /* 0x0000000b46047c23 */ /* 0x040fe2000800004f */
[----:B------:R-:W-:Y:S01]  /*2810*/  FFMA R74, R70, UR9, R77 ;  /* 0x00000009464a7c23 */ /* 0x000fe2000800004d */
[----:B------:R-:W-:Y:S01]  /*2820*/  FFMA R5, R72, UR10, R5 ;  /* 0x0000000a48057c23 */ /* 0x000fe20008000005 */
[C---:B------:R-:W-:Y:S01]  /*2830*/  FFMA R77, -R71.reuse, UR9, R0 ;  /* 0x00000009474d7c23 */ /* 0x040fe20008000100 */
[C---:B------:R-:W-:Y:S01]  /*2840*/  FFMA R69, R71.reuse, UR8, R4 ;  /* 0x0000000847457c23 */ /* 0x040fe20008000004 */
[----:B------:R-:W-:Y:S01]  /*2850*/  FFMA R71, -R71, UR10, R74 ;  /* 0x0000000a47477c23 */ /* 0x000fe2000800014a */
[C---:B------:R-:W-:Y:S01]  /*2860*/  FFMA R0, -R70.reuse, UR8, R5 ;  /* 0x0000000846007c23 */ /* 0x040fe20008000105 */
[----:B------:R-:W-:Y:S01]  /*2870*/  FFMA R77, -R70, UR10, R77 ;  /* 0x0000000a464d7c23 */ /* 0x000fe2000800014d */
[----:B------:R-:W-:Y:S01]  /*2880*/  FFMA R72, -R72, UR9, R69 ;  /* 0x0000000948487c23 */ /* 0x000fe20008000145 */
[----:B------:R-:W-:Y:S01]  /*2890*/  FADD R71, R76, R71 ;  /* 0x000000474c477221 */ /* 0x000fe20000000000 */
[----:B------:R-:W-:Y:S01]  /*28a0*/  FADD R7, R7, R0 ;  /* 0x0000000007077221 */ /* 0x000fe20000000000 */
[----:B------:R-:W-:Y:S01]  /*28b0*/  FADD R77, R6, R77 ;  /* 0x0000004d064d7221 */ /* 0x000fe20000000000 */
[----:B------:R-:W-:-:S02]  /*28c0*/  FADD R73, R73, R72 ;  /* 0x0000004849497221 */ /* 0x000fc40000000000 */
[----:B------:R0:W-:Y:S04]  /*28d0*/  STG.E desc[UR14][R82.64], R71 ;  /* 0x0000004752007986 */ /* 0x0001e8000c10190e */
[----:B------:R0:W-:Y:S04]  /*28e0*/  STG.E desc[UR14][R82.64+0x4], R7 ;  /* 0x0000040752007986 */ /* 0x0001e8000c10190e */
[----:B------:R0:W-:Y:S04]  /*28f0*/  STG.E desc[UR14][R82.64+0x8], R73 ;  /* 0x0000084952007986 */ /* 0x0001e8000c10190e */
[----:B------:R0:W-:Y:S02]  /*2900*/  STG.E desc[UR14][R82.64+0xc], R77 ;  /* 0x00000c4d52007986 */ /* 0x0001e4000c10190e */
.L_x_3:
[----:B------:R-:W-:Y:S05]  /*2910*/  BSYNC.RECONVERGENT B0 ;  /* 0x0000000000007941 */ /* 0x000fea0003800200 */
.L_x_2:
[----:B------:R-:W-:Y:S01]  /*2920*/  ISETP.GE.OR P0, PT, R68, UR12, P3 ;  /* 0x0000000c44007c0c */ /* 0x000fe20009f06670 */
[----:B------:R-:W-:Y:S01]  /*2930*/  BSSY.RECONVERGENT B0, `(.L_x_4) ;  /* 0x0000046000007945 */ /* 0x000fe20003800200 */
[----:B------:R-:W-:Y:S02]  /*2940*/  ISETP.GE.OR P6, PT, R3, UR12, P3 ;  /* 0x0000000c03007c0c */ /* 0x000fe40009fc6670 */
[----:B------:R-:W-:Y:S02]  /*2950*/  ISETP.GE.OR P3, PT, R2, UR12, P3 ;  /* 0x0000000c02007c0c */ /* 0x000fe40009f66670 */
[----:B------:R-:W-:-:S07]  /*2960*/  ISETP.GE.OR P2, PT, R75, UR12, P4 ;  /* 0x0000000c4b007c0c */ /* 0x000fce000a746670 */
[----:B------:R-:W-:Y:S06]  /*2970*/  @P0 BRA `(.L_x_5) ;  /* 0x0000000400040947 */ /* 0x000fec0003800000 */
[----:B------:R-:W1:Y:S01]  /*2980*/  LDCU.128 UR4, c[0x0][0x3d0] ;  /* 0x00007a00ff0477ac */ /* 0x000e620008000c00 */
[----:B0-----:R-:W-:Y:S01]  /*2990*/  HFMA2 R77, -RZ, RZ, 0, 0 ;  /* 0x00000000ff4d7431 */ /* 0x001fe200000001ff */
[----:B------:R-:W-:Y:S02]  /*29a0*/  SHF.R.S32.HI R71, RZ, 0x1f, R68 ;  /* 0x0000001fff477819 */ /* 0x000fe40000011444 */
[----:B------:R-:W-:Y:S01]  /*29b0*/  MOV R76, R80 ;  /* 0x00000050004c7202 */ /* 0x000fe20000000f00 */
[----:B------:R-:W0:Y:S01]  /*29c0*/  LDCU UR19, c[0x0][0x38c] ;  /* 0x00007180ff1377ac */ /* 0x000e220008000800 */
[----:B------:R-:W2:Y:S01]  /*29d0*/  LDCU.64 UR16, c[0x0][0x390] ;  /* 0x00007200ff1077ac */ /* 0x000ea20008000a00 */
[----:B------:R-:W3:Y:S01]  /*29e0*/  LDCU UR18, c[0x0][0x398] ;  /* 0x00007300ff1277ac */ /* 0x000ee20008000800 */
[----:B------:R-:W4:Y:S01]  /*29f0*/  LDCU.128 UR8, c[0x0][0x3c0] ;  /* 0x00007800ff0877ac */ /* 0x000f220008000c00 */
[----:B-1----:R-:W-:Y:S02]  /*2a00*/  IMAD R5, R71, UR6, RZ ;  /* 0x0000000647057c24 */ /* 0x002fe4000f8e02ff */
[----:B------:R-:W-:-:S04]  /*2a10*/  IMAD.WIDE.U32 R6, R68, UR6, R76 ;  /* 0x0000000644067c25 */ /* 0x000fc8000f8e004c */
[----:B------:R-:W-:Y:S01]  /*2a20*/  IMAD R0, R68, UR7, R5 ;  /* 0x0000000744007c24 */ /* 0x000fe2000f8e0205 */
[----:B------:R-:W-:-:S04]  /*2a30*/  LEA R72, P0, R6, UR4, 0x4 ;  /* 0x0000000406487c11 */ /* 0x000fc8000f8020ff */
[----:B------:R-:W-:-:S04]  /*2a40*/  IADD3 R0, PT, PT, R7, R0, RZ ;  /* 0x0000000007007210 */ /* 0x000fc80007ffe0ff */
[----:B------:R-:W-:Y:S01]  /*2a50*/  LEA.HI.X R73, R6, UR5, R0, 0x4, P0 ;  /* 0x0000000506497c11 */ /* 0x000fe200080f2400 */
[----:B------:R-:W1:Y:S04]  /*2a60*/  LDCU.128 UR4, c[0x0][0x3e0] ;  /* 0x00007c00ff0477ac */ /* 0x000e680008000c00 */
[----:B------:R-:W4:Y:S04]  /*2a70*/  LDG.E R4, desc[UR14][R72.64+0xc] ;  /* 0x00000c0e48047981 */ /* 0x000f28000c1e1900 */
[----:B------:R-:W5:Y:S04]  /*2a80*/  LDG.E R7, desc[UR14][R72.64] ;  /* 0x0000000e48077981 */ /* 0x000f68000c1e1900 */
[----:B------:R-:W5:Y:S04]  /*2a90*/  LDG.E R6, desc[UR14][R72.64+0x4] ;  /* 0x0000040e48067981 */ /* 0x000f68000c1e1900 */
[----:B------:R2:W5:Y:S01]  /*2aa0*/  LDG.E R5, desc[UR14][R72.64+0x8] ;  /* 0x0000080e48057981 */ /* 0x000562000c1e1900 */
[----:B0-----:R-:W-:Y:S01]  /*2ab0*/  FMUL R70, R8, UR19 ;  /* 0x0000001308467c20 */ /* 0x001fe20008400000 */
[----:B-1----:R-:W-:-:S02]  /*2ac0*/  IMAD R71, R71, UR6, RZ ;  /* 0x0000000647477c24 */ /* 0x002fc4000f8e02ff */
[----:B------:R-:W-:Y:S01]  /*2ad0*/  FMUL R69, R11, UR19 ;  /* 0x000000130b457c20 */ /* 0x000fe20008400000 */
[----:B------:R-:W-:-:S04]  /*2ae0*/  IMAD.WIDE.U32 R76, R68, UR6, R76 ;  /* 0x00000006444c7c25 */ /* 0x000fc8000f8e004c */
[----:B---3--:R-:W-:Y:S01]  /*2af0*/  FFMA R70, R11, UR18, -R70 ;  /* 0x000000120b467c23 */ /* 0x008fe20008000846 */
[----:B------:R-:W-:Y:S01]  /*2b00*/  FFMA R69, R8, UR18, R69 ;  /* 0x0000001208457c23 */ /* 0x000fe20008000045 */
[----:B------:R-:W-:Y:S01]  /*2b10*/  IMAD R0, R68, UR7, R71 ;  /* 0x0000000744007c24 */ /* 0x000fe2000f8e0247 */
[----:B------:R-:W-:-:S04]  /*2b20*/  LEA R78, P0, R76, UR4, 0x4 ;  /* 0x000000044c4e7c11 */ /* 0x000fc8000f8020ff */
[----:B------:R-:W-:-:S04]  /*2b30*/  IADD3 R71, PT, PT, R77, R0, RZ ;  /* 0x000000004d477210 */ /* 0x000fc80007ffe0ff */
[----:B------:R-:W-:Y:S01]  /*2b40*/  LEA.HI.X R79, R76, UR5, R71, 0x4, P0 ;  /* 0x000000054c4f7c11 */ /* 0x000fe200080f2447 */
[----:B--2---:R-:W-:Y:S01]  /*2b50*/  FFMA R71, -R9, UR16, R70 ;  /* 0x0000001009477c23 */ /* 0x004fe20008000146 */
[C---:B------:R-:W-:Y:S01]  /*2b60*/  FMUL R72, R11.reuse, UR16 ;  /* 0x000000100b487c20 */ /* 0x040fe20008400000 */
[----:B------:R-:W-:-:S04]  /*2b70*/  FMUL R11, R11, UR17 ;  /* 0x000000110b0b7c20 */ /* 0x000fc80008400000 */
[C---:B------:R-:W-:Y:S01]  /*2b80*/  FFMA R0, R10.reuse, UR18, R11 ;  /* 0x000000120a007c23 */ /* 0x040fe2000800000b */
[C---:B------:R-:W-:Y:S01]  /*2b90*/  FFMA R11, R9.reuse, UR18, R72 ;  /* 0x00000012090b7c23 */ /* 0x040fe20008000048 */
[----:B------:R-:W-:Y:S02]  /*2ba0*/  FFMA R72, R10, UR16, R69 ;  /* 0x000000100a487c23 */ /* 0x000fe40008000045 */
[C---:B------:R-:W-:Y:S01]  /*2bb0*/  FFMA R69, R9.reuse, UR19, R0 ;  /* 0x0000001309457c23 */ /* 0x040fe20008000000 */
[C---:B------:R-:W-:Y:S01]  /*2bc0*/  FFMA R11, R8.reuse, UR17, R11 ;  /* 0x00000011080b7c23 */ /* 0x040fe2000800000b */
[----:B------:R-:W-:Y:S02]  /*2bd0*/  FFMA R72, -R9, UR17, R72 ;  /* 0x0000001109487c23 */ /* 0x000fe40008000148 */
        /* <DEDUP_REMOVED lines=27> */
.L_x_5:
[----:B------:R-:W-:Y:S05]  /*2d90*/  BSYNC.RECONVERGENT B0 ;  /* 0x0000000000007941 */ /* 0x000fea0003800200 */
.L_x_4:
[----:B------:R-:W-:Y:S04]  /*2da0*/  BSSY.RECONVERGENT B0, `(.L_x_6) ;  /* 0x0000043000007945 */ /* 0x000fe80003800200 */
[----:B------:R-:W-:Y:S05]  /*2db0*/  @P6 BRA `(.L_x_7) ;  /* 0x0000000400046947 */ /* 0x000fea0003800000 */
[----:B------:R-:W2:Y:S01]  /*2dc0*/  LDCU.128 UR4, c[0x0][0x3d0] ;  /* 0x00007a00ff0477ac */ /* 0x000ea20008000c00 */
[----:B0-----:R-:W-:Y:S01]  /*2dd0*/  HFMA2 R71, -RZ, RZ, 0, 0 ;  /* 0x00000000ff477431 */ /* 0x001fe200000001ff */
[----:B------:R-:W-:Y:S02]  /*2de0*/  SHF.R.S32.HI R0, RZ, 0x1f, R3 ;  /* 0x0000001fff007819 */ /* 0x000fe40000011403 */
[----:B------:R-:W-:Y:S01]  /*2df0*/  MOV R70, R80 ;  /* 0x0000005000467202 */ /* 0x000fe20000000f00 */
[----:B------:R-:W0:Y:S01]  /*2e00*/  LDCU UR19, c[0x0][0x38c] ;  /* 0x00007180ff1377ac */ /* 0x000e220008000800 */
[----:B------:R-:W3:Y:S01]  /*2e10*/  LDCU.64 UR16, c[0x0][0x390] ;  /* 0x00007200ff1077ac */ /* 0x000ee20008000a00 */
[----:B------:R-:W4:Y:S01]  /*2e20*/  LDCU UR18, c[0x0][0x398] ;  /* 0x00007300ff1277ac */ /* 0x000f220008000800 */
[----:B------:R-:W5:Y:S01]  /*2e30*/  LDCU.128 UR8, c[0x0][0x3c0] ;  /* 0x00007800ff0877ac */ /* 0x000f620008000c00 */
[----:B--2---:R-:W-:Y:S02]  /*2e40*/  IMAD R4, R0, UR6, RZ ;  /* 0x0000000600047c24 */ /* 0x004fe4000f8e02ff */
[----:B------:R-:W-:-:S04]  /*2e50*/  IMAD.WIDE.U32 R6, R3, UR6, R70 ;  /* 0x0000000603067c25 */ /* 0x000fc8000f8e0046 */
[----:B------:R-:W-:Y:S01]  /*2e60*/  IMAD R4, R3, UR7, R4 ;  /* 0x0000000703047c24 */ /* 0x000fe2000f8e0204 */
[----:B------:R-:W-:-:S04]  /*2e70*/  LEA R10, P0, R6, UR4, 0x4 ;  /* 0x00000004060a7c11 */ /* 0x000fc8000f8020ff */
[----:B------:R-:W-:-:S04]  /*2e80*/  IADD3 R4, PT, PT, R7, R4, RZ ;  /* 0x0000000407047210 */ /* 0x000fc80007ffe0ff */
[----:B-1----:R-:W-:Y:S01]  /*2e90*/  LEA.HI.X R11, R6, UR5, R4, 0x4, P0 ;  /* 0x00000005060b7c11 */ /* 0x002fe200080f2404 */
[----:B------:R-:W1:Y:S04]  /*2ea0*/  LDCU.128 UR4, c[0x0][0x3e0] ;  /* 0x00007c00ff0477ac */ /* 0x000e680008000c00 */
[----:B------:R-:W5:Y:S04]  /*2eb0*/  LDG.E R4, desc[UR14][R10.64+0xc] ;  /* 0x00000c0e0a047981 */ /* 0x000f68000c1e1900 */
[----:B------:R-:W2:Y:S04]  /*2ec0*/  LDG.E R7, desc[UR14][R10.64] ;  /* 0x0000000e0a077981 */ /* 0x000ea8000c1e1900 */
[----:B------:R-:W2:Y:S04]  /*2ed0*/  LDG.E R6, desc[UR14][R10.64+0x4] ;  /* 0x0000040e0a067981 */ /* 0x000ea8000c1e1900 */
[----:B------:R3:W2:Y:S01]  /*2ee0*/  LDG.E R5, desc[UR14][R10.64+0x8] ;  /* 0x0000080e0a057981 */ /* 0x0006a2000c1e1900 */
[----:B0-----:R-:W-:Y:S01]  /*2ef0*/  FMUL R8, R12, UR19 ;  /* 0x000000130c087c20 */ /* 0x001fe20008400000 */
[----:B-1----:R-:W-:-:S02]  /*2f00*/  IMAD R0, R0, UR6, RZ ;  /* 0x0000000600007c24 */ /* 0x002fc4000f8e02ff */
[----:B------:R-:W-:Y:S01]  /*2f10*/  FMUL R9, R15, UR19 ;  /* 0x000000130f097c20 */ /* 0x000fe20008400000 */
[----:B------:R-:W-:-:S04]  /*2f20*/  IMAD.WIDE.U32 R70, R3, UR6, R70 ;  /* 0x0000000603467c25 */ /* 0x000fc8000f8e0046 */
[----:B----4-:R-:W-:Y:S01]  /*2f30*/  FFMA R8, R15, UR18, -R8 ;  /* 0x000000120f087c23 */ /* 0x010fe20008000808 */
[----:B------:R-:W-:Y:S01]  /*2f40*/  FFMA R9, R12, UR18, R9 ;  /* 0x000000120c097c23 */ /* 0x000fe20008000009 */
[----:B------:R-:W-:Y:S01]  /*2f50*/  IMAD R0, R3, UR7, R0 ;  /* 0x0000000703007c24 */ /* 0x000fe2000f8e0200 */
[----:B------:R-:W-:Y:S01]  /*2f60*/  LEA R72, P0, R70, UR4, 0x4 ;  /* 0x0000000446487c11 */ /* 0x000fe2000f8020ff */
[C---:B---3--:R-:W-:Y:S01]  /*2f70*/  FMUL R10, R15.reuse, UR16 ;  /* 0x000000100f0a7c20 */ /* 0x048fe20008400000 */
        /* <DEDUP_REMOVED lines=13> */
[C---:B-----5:R-:W-:Y:S01]  /*3050*/  FMUL R8, R4.reuse, UR8 ;  /* 0x0000000804087c20 */ /* 0x060fe20008400000 */
[C---:B------:R-:W-:Y:S01]  /*3060*/  FMUL R13, R4.reuse, UR9 ;  /* 0x00000009040d7c20 */ /* 0x040fe20008400000 */
[----:B------:R-:W-:Y:S01]  /*3070*/  FMUL R12, R4, UR10 ;  /* 0x0000000a040c7c20 */ /* 0x000fe20008400000 */
[C---:B--2---:R-:W-:Y:S01]  /*3080*/  FMUL R11, R7.reuse, UR8 ;  /* 0x00000008070b7c20 */ /* 0x044fe20008400000 */
        /* <DEDUP_REMOVED lines=20> */
.L_x_7:
[----:B------:R-:W-:Y:S05]  /*31d0*/  BSYNC.RECONVERGENT B0 ;  /* 0x0000000000007941 */ /* 0x000fea0003800200 */
.L_x_6:
[----:B------:R-:W-:Y:S04]  /*31e0*/  BSSY.RECONVERGENT B0, `(.L_x_8) ;  /* 0x0000043000007945 */ /* 0x000fe80003800200 */
[----:B------:R-:W-:Y:S05]  /*31f0*/  @P3 BRA `(.L_x_9) ;  /* 0x0000000400043947 */ /* 0x000fea0003800000 */
[----:B------:R-:W2:Y:S01]  /*3200*/  LDCU.128 UR4, c[0x0][0x3d0] ;  /* 0x00007a00ff0477ac */ /* 0x000ea20008000c00 */
[----:B------:R-:W-:Y:S01]  /*3210*/  HFMA2 R13, -RZ, RZ, 0, 0 ;  /* 0x00000000ff0d7431 */ /* 0x000fe200000001ff */
[----:B-1----:R-:W-:Y:S02]  /*3220*/  SHF.R.S32.HI R11, RZ, 0x1f, R2 ;  /* 0x0000001fff0b7819 */ /* 0x002fe40000011402 */
[----:B------:R-:W-:Y:S01]  /*3230*/  MOV R12, R80 ;  /* 0x00000050000c7202 */ /* 0x000fe20000000f00 */
[----:B------:R-:W1:Y:S01]  /*3240*/  LDCU UR19, c[0x0][0x38c] ;  /* 0x00007180ff1377ac */ /* 0x000e620008000800 */
[----:B------:R-:W3:Y:S01]  /*3250*/  LDCU.64 UR16, c[0x0][0x390] ;  /* 0x00007200ff1077ac */ /* 0x000ee20008000a00 */
[----:B------:R-:W4:Y:S01]  /*3260*/  LDCU UR18, c[0x0][0x398] ;  /* 0x00007300ff1277ac */ /* 0x000f220008000800 */
[----:B------:R-:W5:Y:S01]  /*3270*/  LDCU.128 UR8, c[0x0][0x3c0] ;  /* 0x00007800ff0877ac */ /* 0x000f620008000c00 */
[----:B--2---:R-:W-:Y:S02]  /*3280*/  IMAD R5, R11, UR6, RZ ;  /* 0x000000060b057c24 */ /* 0x004fe4000f8e02ff */
[----:B0-----:R-:W-:-:S04]  /*3290*/  IMAD.WIDE.U32 R6, R2, UR6, R12 ;  /* 0x0000000602067c25 */ /* 0x001fc8000f8e000c */
[----:B------:R-:W-:Y:S01]  /*32a0*/  IMAD R0, R2, UR7, R5 ;  /* 0x0000000702007c24 */ /* 0x000fe2000f8e0205 */
[----:B------:R-:W-:-:S04]  /*32b0*/  LEA R14, P0, R6, UR4, 0x4 ;  /* 0x00000004060e7c11 */ /* 0x000fc8000f8020ff */
[----:B------:R-:W-:-:S04]  /*32c0*/  IADD3 R0, PT, PT, R7, R0, RZ ;  /* 0x0000000007007210 */ /* 0x000fc80007ffe0ff */
[----:B------:R-:W-:Y:S01]  /*32d0*/  LEA.HI.X R15, R6, UR5, R0, 0x4, P0 ;  /* 0x00000005060f7c11 */ /* 0x000fe200080f2400 */
[----:B------:R-:W0:Y:S04]  /*32e0*/  LDCU.128 UR4, c[0x0][0x3e0] ;  /* 0x00007c00ff0477ac */ /* 0x000e280008000c00 */
[----:B------:R-:W5:Y:S04]  /*32f0*/  LDG.E R4, desc[UR14][R14.64+0xc] ;  /* 0x00000c0e0e047981 */ /* 0x000f68000c1e1900 */
[----:B------:R-:W2:Y:S04]  /*3300*/  LDG.E R7, desc[UR14][R14.64] ;  /* 0x0000000e0e077981 */ /* 0x000ea8000c1e1900 */
[----:B------:R-:W2:Y:S04]  /*3310*/  LDG.E R6, desc[UR14][R14.64+0x4] ;  /* 0x0000040e0e067981 */ /* 0x000ea8000c1e1900 */
[----:B------:R4:W2:Y:S01]  /*3320*/  LDG.E R5, desc[UR14][R14.64+0x8] ;  /* 0x0000080e0e057981 */ /* 0x0008a2000c1e1900 */
[----:B-1----:R-:W-:Y:S01]  /*3330*/  FMUL R8, R16, UR19 ;  /* 0x0000001310087c20 */ /* 0x002fe20008400000 */
[----:B0-----:R-:W-:-:S02]  /*3340*/  IMAD R11, R11, UR6, RZ ;  /* 0x000000060b0b7c24 */ /* 0x001fc4000f8e02ff */
[----:B------:R-:W-:Y:S01]  /*3350*/  FMUL R9, R19, UR19 ;  /* 0x0000001313097c20 */ /* 0x000fe20008400000 */
[----:B------:R-:W-:-:S04]  /*3360*/  IMAD.WIDE.U32 R12, R2, UR6, R12 ;  /* 0x00000006020c7c25 */ /* 0x000fc8000f8e000c */
[C---:B---3--:R-:W-:Y:S01]  /*3370*/  FMUL R10, R19.reuse, UR16 ;  /* 0x00000010130a7c20 */ /* 0x048fe20008400000 */
[C---:B----4-:R-:W-:Y:S01]  /*3380*/  FFMA R8, R19.reuse, UR18, -R8 ;  /* 0x0000001213087c23 */ /* 0x050fe20008000808 */
[----:B------:R-:W-:Y:S01]  /*3390*/  FMUL R19, R19, UR17 ;  /* 0x0000001113137c20 */ /* 0x000fe20008400000 */
[----:B------:R-:W-:Y:S02]  /*33a0*/  IMAD R0, R2, UR7, R11 ;  /* 0x0000000702007c24 */ /* 0x000fe4000f8e020b */
[----:B------:R-:W-:-:S03]  /*33b0*/  FFMA R9, R16, UR18, R9 ;  /* 0x0000001210097c23 */ /* 0x000fc60008000009 */
[----:B------:R-:W-:Y:S01]  /*33c0*/  IADD3 R11, PT, PT, R13, R0, RZ ;  /* 0x000000000d0b7210 */ /* 0x000fe20007ffe0ff */
[C---:B------:R-:W-:Y:S01]  /*33d0*/  FFMA R13, R17.reuse, UR18, R10 ;  /* 0x00000012110d7c23 */ /* 0x040fe2000800000a */
[C---:B------:R-:W-:Y:S01]  /*33e0*/  FFMA R0, R18.reuse, UR18, R19 ;  /* 0x0000001212007c23 */ /* 0x040fe20008000013 */
[----:B------:R-:W-:Y:S02]  /*33f0*/  FFMA R10, R18, UR16, R9 ;  /* 0x00000010120a7c23 */ /* 0x000fe40008000009 */
[----:B------:R-:W-:Y:S01]  /*3400*/  FFMA R13, R16, UR17, R13 ;  /* 0x00000011100d7c23 */ /* 0x000fe2000800000d */
[C---:B------:R-:W-:Y:S01]  /*3410*/  FFMA R9, R17.reuse, UR19, R0 ;  /* 0x0000001311097c23 */ /* 0x040fe20008000000 */
[----:B------:R-:W-:Y:S02]  /*3420*/  FFMA R10, -R17, UR17, R10 ;  /* 0x00000011110a7c23 */ /* 0x000fe4000800010a */
[----:B------:R-:W-:Y:S01]  /*3430*/  FFMA R13, -R18, UR19, R13 ;  /* 0x00000013120d7c23 */ /* 0x000fe2000800010d */
[----:B------:R-:W-:Y:S01]  /*3440*/  FFMA R9, -R16, UR16, R9 ;  /* 0x0000001010097c23 */ /* 0x000fe20008000109 */
[----:B------:R-:W-:-:S04]  /*3450*/  LEA R14, P0, R12, UR4, 0x4 ;  /* 0x000000040c0e7c11 */ /* 0x000fc8000f8020ff */
[----:B------:R-:W-:Y:S01]  /*3460*/  LEA.HI.X R15, R12, UR5, R11, 0x4, P0 ;  /* 0x000000050c0f7c11 */ /* 0x000fe200080f240b */
[----:B------:R-:W-:-:S04]  /*3470*/  FFMA R11, -R17, UR16, R8 ;  /* 0x00000010110b7c23 */ /* 0x000fc80008000108 */
[----:B------:R-:W-:Y:S01]  /*3480*/  FFMA R18, -R18, UR17, R11 ;  /* 0x0000001112127c23 */ /* 0x000fe2000800010b */
[C---:B-----5:R-:W-:Y:S01]  /*3490*/  FMUL R8, R4.reuse, UR8 ;  /* 0x0000000804087c20 */ /* 0x060fe20008400000 */
[C---:B------:R-:W-:Y:S01]  /*34a0*/  FMUL R17, R4.reuse, UR9 ;  /* 0x0000000904117c20 */ /* 0x040fe20008400000 */
[----:B------:R-:W-:Y:S01]  /*34b0*/  FMUL R12, R4, UR10 ;  /* 0x0000000a040c7c20 */ /* 0x000fe20008400000 */
[C---:B--2---:R-:W-:Y:S01]  /*34c0*/  FMUL R11, R7.reuse, UR8 ;  /* 0x00000008070b7c20 */ /* 0x044fe20008400000 */
[----:B------:R-:W-:Y:S01]  /*34d0*/  FFMA R8, R7, UR11, R8 ;  /* 0x0000000b07087c23 */ /* 0x000fe20008000008 */
[----:B------:R-:W-:Y:S02]  /*34e0*/  FFMA R0, R6, UR11, R17 ;  /* 0x0000000b06007c23 */ /* 0x000fe40008000011 */
        /* <DEDUP_REMOVED lines=18> */
.L_x_9:
[----:B------:R-:W-:Y:S05]  /*3610*/  BSYNC.RECONVERGENT B0 ;  /* 0x0000000000007941 */ /* 0x000fea0003800200 */
.L_x_8:
[----:B------:R-:W-:Y:S04]  /*3620*/  BSSY.RECONVERGENT B0, `(.L_x_10) ;  /* 0x0000043000007945 */ /* 0x000fe80003800200 */
[----:B------:R-:W-:Y:S05]  /*3630*/  @P2 BRA `(.L_x_11) ;  /* 0x0000000400042947 */ /* 0x000fea0003800000 */
[----:B------:R-:W4:Y:S01]  /*3640*/  LDCU.128 UR4, c[0x0][0x3d0] ;  /* 0x00007a00ff0477ac */ /* 0x000f220008000c00 */
[----:B---3--:R-:W-:Y:S01]  /*3650*/  HFMA2 R13, -RZ, RZ, 0, 0 ;  /* 0x00000000ff0d7431 */ /* 0x008fe200000001ff */
[----:B------:R-:W-:Y:S02]  /*3660*/  SHF.R.S32.HI R0, RZ, 0x1f, R75 ;  /* 0x0000001fff007819 */ /* 0x000fe4000001144b */
[----:B------:R-:W-:Y:S01]  /*3670*/  MOV R12, R80 ;  /* 0x00000050000c7202 */ /* 0x000fe20000000f00 */
[----:B------:R-:W3:Y:S01]  /*3680*/  LDCU.64 UR16, c[0x0][0x390] ;  /* 0x00007200ff1077ac */ /* 0x000ee20008000a00 */
[----:B------:R-:W5:Y:S01]  /*3690*/  LDCU UR19, c[0x0][0x38c] ;  /* 0x00007180ff1377ac */ /* 0x000f620008000800 */
[----:B------:R-:W3:Y:S01]  /*36a0*/  LDCU UR18, c[0x0][0x398] ;  /* 0x00007300ff1277ac */ /* 0x000ee20008000800 */
[----:B------:R-:W3:Y:S01]  /*36b0*/  LDCU.128 UR8, c[0x0][0x3c0] ;  /* 0x00007800ff0877ac */ /* 0x000ee20008000c00 */
[----:B----4-:R-:W-:Y:S02]  /*36c0*/  IMAD R4, R0, UR6, RZ ;  /* 0x0000000600047c24 */ /* 0x010fe4000f8e02ff */
[----:B0-----:R-:W-:-:S04]  /*36d0*/  IMAD.WIDE.U32 R6, R75, UR6, R12 ;  /* 0x000000064b067c25 */ /* 0x001fc8000f8e000c */
[----:B------:R-:W-:Y:S01]  /*36e0*/  IMAD R4, R75, UR7, R4 ;  /* 0x000000074b047c24 */ /* 0x000fe2000f8e0204 */
[----:B------:R-:W-:-:S04]  /*36f0*/  LEA R10, P0, R6, UR4, 0x4 ;  /* 0x00000004060a7c11 */ /* 0x000fc8000f8020ff */
[----:B------:R-:W-:-:S04]  /*3700*/  IADD3 R4, PT, PT, R7, R4, RZ ;  /* 0x0000000407047210 */ /* 0x000fc80007ffe0ff */
[----:B-1----:R-:W-:Y:S01]  /*3710*/  LEA.HI.X R11, R6, UR5, R4, 0x4, P0 ;  /* 0x00000005060b7c11 */ /* 0x002fe200080f2404 */
[----:B------:R-:W0:Y:S04]  /*3720*/  LDCU.128 UR4, c[0x0][0x3e0] ;  /* 0x00007c00ff0477ac */ /* 0x000e280008000c00 */
[----:B------:R-:W4:Y:S04]  /*3730*/  LDG.E R4, desc[UR14][R10.64+0x1c] ;  /* 0x00001c0e0a047981 */ /* 0x000f28000c1e1900 */
[----:B------:R-:W4:Y:S04]  /*3740*/  LDG.E R7, desc[UR14][R10.64+0x10] ;  /* 0x0000100e0a077981 */ /* 0x000f28000c1e1900 */
[----:B------:R-:W4:Y:S04]  /*3750*/  LDG.E R6, desc[UR14][R10.64+0x14] ;  /* 0x0000140e0a067981 */ /* 0x000f28000c1e1900 */
[----:B--2---:R1:W2:Y:S01]  /*3760*/  LDG.E R5, desc[UR14][R10.64+0x18] ;  /* 0x0000180e0a057981 */ /* 0x0042a2000c1e1900 */
[----:B-----5:R-:W-:Y:S01]  /*3770*/  FMUL R8, R20, UR19 ;  /* 0x0000001314087c20 */ /* 0x020fe20008400000 */
[----:B0-----:R-:W-:-:S02]  /*3780*/  IMAD R0, R0, UR6, RZ ;  /* 0x0000000600007c24 */ /* 0x001fc4000f8e02ff */
[----:B------:R-:W-:Y:S01]  /*3790*/  FMUL R9, R23, UR19 ;  /* 0x0000001317097c20 */ /* 0x000fe20008400000 */
[----:B------:R-:W-:-:S04]  /*37a0*/  IMAD.WIDE.U32 R12, R75, UR6, R12 ;  /* 0x000000064b0c7c25 */ /* 0x000fc8000f8e000c */
[----:B---3--:R-:W-:Y:S01]  /*37b0*/  FFMA R8, R23, UR18, -R8 ;  /* 0x0000001217087c23 */ /* 0x008fe20008000808 */
[----:B------:R-:W-:Y:S01]  /*37c0*/  FFMA R9, R20, UR18, R9 ;  /* 0x0000001214097c23 */ /* 0x000fe20008000009 */
[----:B------:R-:W-:Y:S01]  /*37d0*/  IMAD R0, R75, UR7, R0 ;  /* 0x000000074b007c24 */ /* 0x000fe2000f8e0200 */
[----:B------:R-:W-:-:S04]  /*37e0*/  LEA R14, P0, R12, UR4, 0x4 ;  /* 0x000000040c0e7c11 */ /* 0x000fc8000f8020ff */
[----:B------:R-:W-:Y:S01]  /*37f0*/  IADD3 R0, PT, PT, R13, R0, RZ ;  /* 0x000000000d007210 */ /* 0x000fe20007ffe0ff */
[----:B------:R-:W-:-:S03]  /*3800*/  FFMA R13, -R21, UR16, R8 ;  /* 0x00000010150d7c23 */ /* 0x000fc60008000108 */
[----:B------:R-:W-:Y:S01]  /*3810*/  LEA.HI.X R15, R12, UR5, R0, 0x4, P0 ;  /* 0x000000050c0f7c11 */ /* 0x000fe200080f2400 */
[----:B------:R-:W-:-:S04]  /*3820*/  FFMA R0, R22, UR16, R9 ;  /* 0x0000001016007c23 */ /* 0x000fc80008000009 */
[----:B------:R-:W-:Y:S01]  /*3830*/  FFMA R0, -R21, UR17, R0 ;  /* 0x0000001115007c23 */ /* 0x000fe20008000100 */
[C---:B-1----:R-:W-:Y:S01]  /*3840*/  FMUL R10, R23.reuse, UR16 ;  /* 0x00000010170a7c20 */ /* 0x042fe20008400000 */
[----:B------:R-:W-:-:S03]  /*3850*/  FMUL R23, R23, UR17 ;  /* 0x0000001117177c20 */ /* 0x000fc60008400000 */
[----:B------:R-:W-:Y:S01]  /*3860*/  FFMA R11, R21, UR18, R10 ;  /* 0x00000012150b7c23 */ /* 0x000fe2000800000a */
[----:B------:R-:W-:-:S03]  /*3870*/  FFMA R16, R22, UR18, R23 ;  /* 0x0000001216107c23 */ /* 0x000fc60008000017 */
[----:B------:R-:W-:Y:S01]  /*3880*/  FFMA R11, R20, UR17, R11 ;  /* 0x00000011140b7c23 */ /* 0x000fe2000800000b */
[----:B------:R-:W-:-:S03]  /*3890*/  FFMA R9, R21, UR19, R16 ;  /* 0x0000001315097c23 */ /* 0x000fc60008000010 */
[C---:B------:R-:W-:Y:S01]  /*38a0*/  FFMA R11, -R22.reuse, UR19, R11 ;  /* 0x00000013160b7c23 */ /* 0x040fe2000800010b */
[----:B------:R-:W-:Y:S01]  /*38b0*/  FFMA R22, -R22, UR17, R13 ;  /* 0x0000001116167c23 */ /* 0x000fe2000800010d */
[----:B------:R-:W-:Y:S01]  /*38c0*/  FFMA R9, -R20, UR16, R9 ;  /* 0x0000001014097c23 */ /* 0x000fe20008000109 */
[C---:B----4-:R-:W-:Y:S01]  /*38d0*/  FMUL R10, R4.reuse, UR8 ;  /* 0x00000008040a7c20 */ /* 0x050fe20008400000 */
[C---:B------:R-:W-:Y:S01]  /*38e0*/  FMUL R17, R4.reuse, UR9 ;  /* 0x0000000904117c20 */ /* 0x040fe20008400000 */
[----:B------:R-:W-:Y:S01]  /*38f0*/  FMUL R12, R4, UR10 ;  /* 0x0000000a040c7c20 */ /* 0x000fe20008400000 */
[C---:B------:R-:W-:Y:S01]  /*3900*/  FMUL R13, R7.reuse, UR8 ;  /* 0x00000008070d7c20 */ /* 0x040fe20008400000 */
[----:B------:R-:W-:Y:S01]  /*3910*/  FFMA R10, R7, UR11, R10 ;  /* 0x0000000b070a7c23 */ /* 0x000fe2000800000a */
[----:B------:R-:W-:Y:S02]  /*3920*/  FFMA R8, R6, UR11, R17 ;  /* 0x0000000b06087c23 */ /* 0x000fe40008000011 */
[----:B------:R-:W-:Y:S01]  /*3930*/  FFMA R13, R4, UR11, -R13 ;  /* 0x0000000b040d7c23 */ /* 0x000fe2000800080d */
[C---:B--2---:R-:W-:Y:S01]  /*3940*/  FFMA R17, R5.reuse, UR11, R12 ;  /* 0x0000000b05117c23 */ /* 0x044fe2000800000c */
        /* <DEDUP_REMOVED lines=16> */
.L_x_11:
[----:B------:R-:W-:Y:S05]  /*3a50*/  BSYNC.RECONVERGENT B0 ;  /* 0x0000000000007941 */ /* 0x000fea0003800200 */
.L_x_10:
[----:B------:R-:W-:Y:S01]  /*3a60*/  ISETP.GE.OR P2, PT, R68, UR12, P4 ;  /* 0x0000000c44007c0c */ /* 0x000fe2000a746670 */
[----:B------:R-:W-:Y:S01]  /*3a70*/  BSSY.RECONVERGENT B0, `(.L_x_12) ;  /* 0x0000047000007945 */ /* 0x000fe20003800200 */
[----:B------:R-:W-:Y:S02]  /*3a80*/  ISETP.GE.OR P6, PT, R3, UR12, P4 ;  /* 0x0000000c03007c0c */ /* 0x000fe4000a7c6670 */
[----:B------:R-:W-:Y:S02]  /*3a90*/  ISETP.GE.OR P4, PT, R2, UR12, P4 ;  /* 0x0000000c02007c0c */ /* 0x000fe4000a786670 */
[----:B------:R-:W-:Y:S02]  /*3aa0*/  ISETP.GE.OR P3, PT, R75, UR12, P5 ;  /* 0x0000000c4b007c0c */ /* 0x000fe4000af66670 */
[----:B------:R-:W-:-:S05]  /*3ab0*/  ISETP.GE.OR P0, PT, R68, UR12, P5 ;  /* 0x0000000c44007c0c */ /* 0x000fca000af06670 */
[----:B------:R-:W-:Y:S08]  /*3ac0*/  @P2 BRA `(.L_x_13) ;  /* 0x0000000400042947 */ /* 0x000ff00003800000 */
[----:B------:R-:W2:Y:S01]  /*3ad0*/  LDCU.128 UR4, c[0x0][0x3d0] ;  /* 0x00007a00ff0477ac */ /* 0x000ea20008000c00 */
[----:B---3--:R-:W-:Y:S01]  /*3ae0*/  HFMA2 R13, -RZ, RZ, 0, 0 ;  /* 0x00000000ff0d7431 */ /* 0x008fe200000001ff */
[----:B-1--4-:R-:W-:Y:S02]  /*3af0*/  SHF.R.S32.HI R11, RZ, 0x1f, R68 ;  /* 0x0000001fff0b7819 */ /* 0x012fe40000011444 */
[----:B------:R-:W-:Y:S01]  /*3b00*/  MOV R12, R80 ;  /* 0x00000050000c7202 */ /* 0x000fe20000000f00 */
[----:B------:R-:W1:Y:S01]  /*3b10*/  LDCU.64 UR16, c[0x0][0x390] ;  /* 0x00007200ff1077ac */ /* 0x000e620008000a00 */
[----:B------:R-:W3:Y:S01]  /*3b20*/  LDCU UR19, c[0x0][0x38c] ;  /* 0x00007180ff1377ac */ /* 0x000ee20008000800 */
        /* <DEDUP_REMOVED lines=15> */
[----:B---3--:R-:W-:Y:S01]  /*3c20*/  FMUL R8, R24, UR19 ;  /* 0x0000001318087c20 */ /* 0x008fe20008400000 */
[----:B------:R-:W-:-:S04]  /*3c30*/  IMAD.WIDE.U32 R12, R68, UR6, R12 ;  /* 0x00000006440c7c25 */ /* 0x000fc8000f8e000c */
[C---:B------:R-:W-:Y:S01]  /*3c40*/  FMUL R9, R27.reuse, UR19 ;  /* 0x000000131b097c20 */ /* 0x040fe20008400000 */
[----:B----4-:R-:W-:Y:S01]  /*3c50*/  FFMA R8, R27, UR18, -R8 ;  /* 0x000000121b087c23 */ /* 0x010fe20008000808 */
[----:B------:R-:W-:Y:S02]  /*3c60*/  IMAD R0, R68, UR7, R11 ;  /* 0x0000000744007c24 */ /* 0x000fe4000f8e020b */
[----:B------:R-:W-:Y:S01]  /*3c70*/  FFMA R11, R25, UR18, R10 ;  /* 0x00000012190b7c23 */ /* 0x000fe2000800000a */
[----:B------:R-:W-:Y:S01]  /*3c80*/  FMUL R27, R27, UR17 ;  /* 0x000000111b1b7c20 */ /* 0x000fe20008400000 */
[C---:B------:R-:W-:Y:S01]  /*3c90*/  FFMA R9, R24.reuse, UR18, R9 ;  /* 0x0000001218097c23 */ /* 0x040fe20008000009 */
[----:B------:R-:W-:Y:S01]  /*3ca0*/  IADD3 R0, PT, PT, R13, R0, RZ ;  /* 0x000000000d007210 */ /* 0x000fe20007ffe0ff */
[----:B------:R-:W-:Y:S01]  /*3cb0*/  FFMA R11, R24, UR17, R11 ;  /* 0x00000011180b7c23 */ /* 0x000fe2000800000b */
[----:B------:R-:W-:Y:S01]  /*3cc0*/  FFMA R13, -R25, UR16, R8 ;  /* 0x00000010190d7c23 */ /* 0x000fe20008000108 */
[----:B------:R-:W-:-:S02]  /*3cd0*/  FFMA R16, R26, UR18, R27 ;  /* 0x000000121a107c23 */ /* 0x000fc4000800001b */
[----:B------:R-:W-:Y:S01]  /*3ce0*/  FFMA R11, -R26, UR19, R11 ;  /* 0x000000131a0b7c23 */ /* 0x000fe2000800010b */
[----:B------:R-:W-:-:S04]  /*3cf0*/  LEA R14, P2, R12, UR4, 0x4 ;  /* 0x000000040c0e7c11 */ /* 0x000fc8000f8420ff */
[----:B------:R-:W-:Y:S01]  /*3d00*/  LEA.HI.X R15, R12, UR5, R0, 0x4, P2 ;  /* 0x000000050c0f7c11 */ /* 0x000fe200090f2400 */
[C---:B------:R-:W-:Y:S01]  /*3d10*/  FFMA R0, R26.reuse, UR16, R9 ;  /* 0x000000101a007c23 */ /* 0x040fe20008000009 */
[----:B------:R-:W-:Y:S01]  /*3d20*/  FFMA R26, -R26, UR17, R13 ;  /* 0x000000111a1a7c23 */ /* 0x000fe2000800010d */
[C---:B------:R-:W-:Y:S02]  /*3d30*/  FFMA R9, R25.reuse, UR19, R16 ;  /* 0x0000001319097c23 */ /* 0x040fe40008000010 */
[----:B------:R-:W-:Y:S02]  /*3d40*/  FFMA R0, -R25, UR17, R0 ;  /* 0x0000001119007c23 */ /* 0x000fe40008000100 */
        /* <DEDUP_REMOVED lines=25> */
.L_x_13:
[----:B------:R-:W-:Y:S05]  /*3ee0*/  BSYNC.RECONVERGENT B0 ;  /* 0x0000000000007941 */ /* 0x000fea0003800200 */
.L_x_12:
[----:B------:R-:W-:Y:S04]  /*3ef0*/  BSSY.RECONVERGENT B0, `(.L_x_14) ;  /* 0x0000043000007945 */ /* 0x000fe80003800200 */
[----:B------:R-:W-:Y:S05]  /*3f00*/  @P6 BRA `(.L_x_15) ;  /* 0x0000000400046947 */ /* 0x000fea0003800000 */
[----:B------:R-:W5:Y:S01]  /*3f10*/  LDCU.128 UR4, c[0x0][0x3d0] ;  /* 0x00007a00ff0477ac */ /* 0x000f620008000c00 */
[----:B---3--:R-:W-:Y:S01]  /*3f20*/  HFMA2 R13, -RZ, RZ, 0, 0 ;  /* 0x00000000ff0d7431 */ /* 0x008fe200000001ff */
[----:B------:R-:W-:Y:S02]  /*3f30*/  SHF.R.S32.HI R0, RZ, 0x1f, R3 ;  /* 0x0000001fff007819 */ /* 0x000fe40000011403 */
[----:B------:R-:W-:Y:S01]  /*3f40*/  MOV R12, R80 ;  /* 0x00000050000c7202 */ /* 0x000fe20000000f00 */
[----:B------:R-:W3:Y:S01]  /*3f50*/  LDCU.64 UR16, c[0x0][0x390] ;  /* 0x00007200ff1077ac */ /* 0x000ee20008000a00 */
[----:B------:R-:W3:Y:S01]  /*3f60*/  LDCU UR19, c[0x0][0x38c] ;  /* 0x00007180ff1377ac */ /* 0x000ee20008000800 */
[----:B------:R-:W3:Y:S01]  /*3f70*/  LDCU UR18, c[0x0][0x398] ;  /* 0x00007300ff1277ac */ /* 0x000ee20008000800 */
[----:B------:R-:W3:Y:S01]  /*3f80*/  LDCU.128 UR8, c[0x0][0x3c0] ;  /* 0x00007800ff0877ac */ /* 0x000ee20008000c00 */
[----:B-----5:R-:W-:Y:S02]  /*3f90*/  IMAD R4, R0, UR6, RZ ;  /* 0x0000000600047c24 */ /* 0x020fe4000f8e02ff */
[----:B0-----:R-:W-:-:S04]  /*3fa0*/  IMAD.WIDE.U32 R6, R3, UR6, R12 ;  /* 0x0000000603067c25 */ /* 0x001fc8000f8e000c */
[----:B------:R-:W-:Y:S01]  /*3fb0*/  IMAD R4, R3, UR7, R4 ;  /* 0x0000000703047c24 */ /* 0x000fe2000f8e0204 */
[----:B------:R-:W-:-:S04]  /*3fc0*/  LEA R10, P2, R6, UR4, 0x4 ;  /* 0x00000004060a7c11 */ /* 0x000fc8000f8420ff */
[----:B------:R-:W-:-:S04]  /*3fd0*/  IADD3 R4, PT, PT, R7, R4, RZ ;  /* 0x0000000407047210 */ /* 0x000fc80007ffe0ff */
[----:B-1--4-:R-:W-:Y:S01]  /*3fe0*/  LEA.HI.X R11, R6, UR5, R4, 0x4, P2 ;  /* 0x00000005060b7c11 */ /* 0x012fe200090f2404 */
[----:B------:R-:W0:Y:S04]  /*3ff0*/  LDCU.128 UR4, c[0x0][0x3e0] ;  /* 0x00007c00ff0477ac */ /* 0x000e280008000c00 */
[----:B------:R-:W4:Y:S04]  /*4000*/  LDG.E R4, desc[UR14][R10.64+0x1c] ;  /* 0x00001c0e0a047981 */ /* 0x000f28000c1e1900 */
[----:B------:R-:W5:Y:S04]  /*4010*/  LDG.E R7, desc[UR14][R10.64+0x10] ;  /* 0x0000100e0a077981 */ /* 0x000f68000c1e1900 */
[----:B------:R-:W5:Y:S04]  /*4020*/  LDG.E R6, desc[UR14][R10.64+0x14] ;  /* 0x0000140e0a067981 */ /* 0x000f68000c1e1900 */
[----:B--2---:R1:W2:Y:S01]  /*4030*/  LDG.E R5, desc[UR14][R10.64+0x18] ;  /* 0x0000180e0a057981 */ /* 0x0042a2000c1e1900 */
[----:B---3--:R-:W-:Y:S01]  /*4040*/  FMUL R8, R28, UR19 ;  /* 0x000000131c087c20 */ /* 0x008fe20008400000 */
[----:B0-----:R-:W-:-:S02]  /*4050*/  IMAD R0, R0, UR6, RZ ;  /* 0x0000000600007c24 */ /* 0x001fc4000f8e02ff */
[----:B------:R-:W-:Y:S01]  /*4060*/  FMUL R9, R31, UR19 ;  /* 0x000000131f097c20 */ /* 0x000fe20008400000 */
[----:B------:R-:W-:-:S04]  /*4070*/  IMAD.WIDE.U32 R12, R3, UR6, R12 ;  /* 0x00000006030c7c25 */ /* 0x000fc8000f8e000c */
[----:B------:R-:W-:Y:S01]  /*4080*/  FFMA R8, R31, UR18, -R8 ;  /* 0x000000121f087c23 */ /* 0x000fe20008000808 */
        /* <DEDUP_REMOVED lines=20> */
[C---:B-----5:R-:W-:Y:S01]  /*41d0*/  FMUL R13, R7.reuse, UR8 ;  /* 0x00000008070d7c20 */ /* 0x060fe20008400000 */
        /* <DEDUP_REMOVED lines=20> */
.L_x_15:
[----:B------:R-:W-:Y:S05]  /*4320*/  BSYNC.RECONVERGENT B0 ;  /* 0x0000000000007941 */ /* 0x000fea0003800200 */
.L_x_14:
[----:B------:R-:W-:Y:S04]  /*4330*/  BSSY.RECONVERGENT B0, `(.L_x_16) ;  /* 0x0000043000007945 */ /* 0x000fe80003800200 */
[----:B------:R-:W-:Y:S05]  /*4340*/  @P4 BRA `(.L_x_17) ;  /* 0x0000000400044947 */ /* 0x000fea0003800000 */
[----:B------:R-:W2:Y:S01]  /*4350*/  LDCU.128 UR4, c[0x0][0x3d0] ;  /* 0x00007a00ff0477ac */ /* 0x000ea20008000c00 */
[----:B---3--:R-:W-:Y:S01]  /*4360*/  HFMA2 R13, -RZ, RZ, 0, 0 ;  /* 0x00000000ff0d7431 */ /* 0x008fe200000001ff */
[----:B01--4-:R-:W-:Y:S02]  /*4370*/  SHF.R.S32.HI R11, RZ, 0x1f, R2 ;  /* 0x0000001fff0b7819 */ /* 0x013fe40000011402 */
[----:B------:R-:W-:Y:S01]  /*4380*/  MOV R12, R80 ;  /* 0x00000050000c7202 */ /* 0x000fe20000000f00 */
[----:B------:R-:W0:Y:S01]  /*4390*/  LDCU.64 UR16, c[0x0][0x390] ;  /* 0x00007200ff1077ac */ /* 0x000e220008000a00 */
[----:B------:R-:W1:Y:S01]  /*43a0*/  LDCU UR19, c[0x0][0x38c] ;  /* 0x00007180ff1377ac */ /* 0x000e620008000800 */
[----:B------:R-:W3:Y:S01]  /*43b0*/  LDCU UR18, c[0x0][0x398] ;  /* 0x00007300ff1277ac */ /* 0x000ee20008000800 */
[----:B------:R-:W4:Y:S01]  /*43c0*/  LDCU.128 UR8, c[0x0][0x3c0] ;  /* 0x00007800ff0877ac */ /* 0x000f220008000c00 */
[----:B--2---:R-:W-:Y:S02]  /*43d0*/  IMAD R5, R11, UR6, RZ ;  /* 0x000000060b057c24 */ /* 0x004fe4000f8e02ff */
[----:B------:R-:W-:-:S04]  /*43e0*/  IMAD.WIDE.U32 R6, R2, UR6, R12 ;  /* 0x0000000602067c25 */ /* 0x000fc8000f8e000c */
[----:B------:R-:W-:Y:S01]  /*43f0*/  IMAD R0, R2, UR7, R5 ;  /* 0x0000000702007c24 */ /* 0x000fe2000f8e0205 */
[----:B------:R-:W-:-:S04]  /*4400*/  LEA R14, P2, R6, UR4, 0x4 ;  /* 0x00000004060e7c11 */ /* 0x000fc8000f8420ff */
[----:B------:R-:W-:-:S04]  /*4410*/  IADD3 R0, PT, PT, R7, R0, RZ ;  /* 0x0000000007007210 */ /* 0x000fc80007ffe0ff */
[----:B------:R-:W-:Y:S01]  /*4420*/  LEA.HI.X R15, R6, UR5, R0, 0x4, P2 ;  /* 0x00000005060f7c11 */ /* 0x000fe200090f2400 */
[----:B------:R-:W2:Y:S04]  /*4430*/  LDCU.128 UR4, c[0x0][0x3e0] ;  /* 0x00007c00ff0477ac */ /* 0x000ea80008000c00 */
[----:B------:R-:W4:Y:S04]  /*4440*/  LDG.E R4, desc[UR14][R14.64+0x1c] ;  /* 0x00001c0e0e047981 */ /* 0x000f28000c1e1900 */
[----:B------:R-:W5:Y:S04]  /*4450*/  LDG.E R7, desc[UR14][R14.64+0x10] ;  /* 0x0000100e0e077981 */ /* 0x000f68000c1e1900 */
[----:B------:R-:W5:Y:S04]  /*4460*/  LDG.E R6, desc[UR14][R14.64+0x14] ;  /* 0x0000140e0e067981 */ /* 0x000f68000c1e1900 */
[----:B------:R3:W5:Y:S01]  /*4470*/  LDG.E R5, desc[UR14][R14.64+0x18] ;  /* 0x0000180e0e057981 */ /* 0x000762000c1e1900 */
[----:B0-----:R-:W-:Y:S01]  /*4480*/  FMUL R10, R35, UR16 ;  /* 0x00000010230a7c20 */ /* 0x001fe20008400000 */
[----:B--2---:R-:W-:-:S02]  /*4490*/  IMAD R11, R11, UR6, RZ ;  /* 0x000000060b0b7c24 */ /* 0x004fc4000f8e02ff */
[----:B-1----:R-:W-:Y:S01]  /*44a0*/  FMUL R8, R32, UR19 ;  /* 0x0000001320087c20 */ /* 0x002fe20008400000 */
[----:B------:R-:W-:-:S04]  /*44b0*/  IMAD.WIDE.U32 R12, R2, UR6, R12 ;  /* 0x00000006020c7c25 */ /* 0x000fc8000f8e000c */
[C---:B------:R-:W-:Y:S01]  /*44c0*/  FMUL R9, R35.reuse, UR19 ;  /* 0x0000001323097c20 */ /* 0x040fe20008400000 */
[----:B---3--:R-:W-:Y:S01]  /*44d0*/  FFMA R8, R35, UR18, -R8 ;  /* 0x0000001223087c23 */ /* 0x008fe20008000808 */
        /* <DEDUP_REMOVED lines=40> */
.L_x_17:
[----:B------:R-:W-:Y:S05]  /*4760*/  BSYNC.RECONVERGENT B0 ;  /* 0x0000000000007941 */ /* 0x000fea0003800200 */
.L_x_16:
        /* <DEDUP_REMOVED lines=67> */
.L_x_19:
[----:B------:R-:W-:Y:S05]  /*4ba0*/  BSYNC.RECONVERGENT B0 ;  /* 0x0000000000007941 */ /* 0x000fea0003800200 */
.L_x_18:
[----:B------:R-:W-:Y:S01]  /*4bb0*/  BSSY.RECONVERGENT B0, `(.L_x_20) ;  /* 0x0000049000007945 */ /* 0x000fe20003800200 */
[----:B------:R-:W-:Y:S02]  /*4bc0*/  ISETP.GE.OR P6, PT, R3, UR12, P5 ;  /* 0x0000000c03007c0c */ /* 0x000fe4000afc6670 */
[----:B------:R-:W-:Y:S02]  /*4bd0*/  ISETP.GE.OR P4, PT, R75, UR12, P1 ;  /* 0x0000000c4b007c0c */ /* 0x000fe40008f86670 */
[----:B------:R-:W-:Y:S02]  /*4be0*/  ISETP.GE.OR P3, PT, R68, UR12, P1 ;  /* 0x0000000c44007c0c */ /* 0x000fe40008f66670 */
[----:B------:R-:W-:Y:S02]  /*4bf0*/  ISETP.GE.OR P2, PT, R3, UR12, P1 ;  /* 0x0000000c03007c0c */ /* 0x000fe40008f46670 */
[C---:B------:R-:W-:Y:S02]  /*4c00*/  ISETP.GE.OR P5, PT, R2.reuse, UR12, P5 ;  /* 0x0000000c02007c0c */ /* 0x040fe4000afa6670 */
[----:B------:R-:W-:Y:S01]  /*4c10*/  ISETP.GE.OR P1, PT, R2, UR12, P1 ;  /* 0x0000000c02007c0c */ /* 0x000fe20008f26670 */
[----:B------:R-:W-:-:S12]  /*4c20*/  @P0 BRA `(.L_x_21) ;  /* 0x0000000400040947 */ /* 0x000fd80003800000 */
        /* <DEDUP_REMOVED lines=65> */
.L_x_21:
[----:B------:R-:W-:Y:S05]  /*5040*/  BSYNC.RECONVERGENT B0 ;  /* 0x0000000000007941 */ /* 0x000fea0003800200 */
.L_x_20:
        /* <DEDUP_REMOVED lines=67> */
.L_x_23:
[----:B------:R-:W-:Y:S05]  /*5480*/  BSYNC.RECONVERGENT B0 ;  /* 0x0000000000007941 */ /* 0x000fea0003800200 */
.L_x_22:
        /* <DEDUP_REMOVED lines=67> */
.L_x_25:
[----:B------:R-:W-:Y:S05]  /*58c0*/  BSYNC.RECONVERGENT B0 ;  /* 0x0000000000007941 */ /* 0x000fea0003800200 */
.L_x_24:
        /* <DEDUP_REMOVED lines=11> */
[----:B012-4-:R-:W-:-:S04]  /*5980*/  IMAD.WIDE.U32 R4, R75, UR6, R12 ;  /* 0x000000064b047c25 */ /* 0x017fc8000f8e000c */
[----:B------:R-:W-:Y:S01]  /*5990*/  IMAD R0, R75, UR7, R0 ;  /* 0x000000074b007c24 */ /* 0x000fe2000f8e0200 */
[----:B------:R-:W-:-:S04]  /*59a0*/  LEA R10, P0, R4, UR4, 0x4 ;  /* 0x00000004040a7c11 */ /* 0x000fc8000f8020ff */
[----:B------:R-:W-:-:S04]  /*59b0*/  IADD3 R0, PT, PT, R5, R0, RZ ;  /* 0x0000000005007210 */ /* 0x000fc80007ffe0ff */
[----:B------:R-:W-:Y:S01]  /*59c0*/  LEA.HI.X R11, R4, UR5, R0, 0x4, P0 ;  /* 0x00000005040b7c11 */ /* 0x000fe200080f2400 */
[----:B------:R-:W0:Y:S04]  /*59d0*/  LDCU.128 UR4, c[0x0][0x3e0] ;  /* 0x00007c00ff0477ac */ /* 0x000e280008000c00 */
[----:B------:R-:W2:Y:S04]  /*59e0*/  LDG.E R0, desc[UR14][R10.64+0x3c] ;  /* 0x00003c0e0a007981 */ /* 0x000ea8000c1e1900 */
[----:B------:R-:W4:Y:S04]  /*59f0*/  LDG.E R6, desc[UR14][R10.64+0x30] ;  /* 0x0000300e0a067981 */ /* 0x000f28000c1e1900 */
[----:B------:R-:W5:Y:S04]  /*5a00*/  LDG.E R5, desc[UR14][R10.64+0x34] ;  /* 0x0000340e0a057981 */ /* 0x000f68000c1e1900 */
[----:B------:R1:W5:Y:S01]  /*5a10*/  LDG.E R4, desc[UR14][R10.64+0x38] ;  /* 0x0000380e0a047981 */ /* 0x000362000c1e1900 */
[----:B---3--:R-:W-:Y:S01]  /*5a20*/  FMUL R7, R55, UR18 ;  /* 0x0000001237077c20 */ /* 0x008fe20008400000 */
[----:B0-----:R-:W-:-:S02]  /*5a30*/  IMAD R8, R8, UR6, RZ ;  /* 0x0000000608087c24 */ /* 0x001fc4000f8e02ff */
[----:B------:R-:W-:-:S04]  /*5a40*/  IMAD.WIDE.U32 R12, R75, UR6, R12 ;  /* 0x000000064b0c7c25 */ /* 0x000fc8000f8e000c */
[C---:B------:R-:W-:Y:S01]  /*5a50*/  FFMA R7, R52.reuse, UR13, R7 ;  /* 0x0000000d34077c23 */ /* 0x040fe20008000007 */
[----:B------:R-:W-:Y:S02]  /*5a60*/  IMAD R75, R75, UR7, R8 ;  /* 0x000000074b4b7c24 */ /* 0x000fe4000f8e0208 */
[----:B------:R-:W-:Y:S01]  /*5a70*/  FMUL R8, R52, UR18 ;  /* 0x0000001234087c20 */ /* 0x000fe20008400000 */
[----:B------:R-:W-:-:S03]  /*5a80*/  LEA R14, P0, R12, UR4, 0x4 ;  /* 0x000000040c0e7c11 */ /* 0x000fc6000f8020ff */
[----:B------:R-:W-:Y:S01]  /*5a90*/  FFMA R8, R55, UR13, -R8 ;  /* 0x0000000d37087c23 */ /* 0x000fe20008000808 */
[----:B------:R-:W-:-:S04]  /*5aa0*/  IADD3 R75, PT, PT, R13, R75, RZ ;  /* 0x0000004b0d4b7210 */ /* 0x000fc80007ffe0ff */
[----:B------:R-:W-:Y:S01]  /*5ab0*/  LEA.HI.X R15, R12, UR5, R75, 0x4, P0 ;  /* 0x000000050c0f7c11 */ /* 0x000fe200080f244b */
[C---:B-1----:R-:W-:Y:S01]  /*5ac0*/  FMUL R10, R55.reuse, UR16 ;  /* 0x00000010370a7c20 */ /* 0x042fe20008400000 */
[----:B------:R-:W-:Y:S01]  /*5ad0*/  FMUL R55, R55, UR17 ;  /* 0x0000001137377c20 */ /* 0x000fe20008400000 */
[C---:B------:R-:W-:Y:S02]  /*5ae0*/  FFMA R11, -R53.reuse, UR16, R8 ;  /* 0x00000010350b7c23 */ /* 0x040fe40008000108 */
[C---:B------:R-:W-:Y:S01]  /*5af0*/  FFMA R9, R53.reuse, UR13, R10 ;  /* 0x0000000d35097c23 */ /* 0x040fe2000800000a */
[C---:B------:R-:W-:Y:S01]  /*5b00*/  FFMA R16, R54.reuse, UR13, R55 ;  /* 0x0000000d36107c23 */ /* 0x040fe20008000037 */
[----:B------:R-:W-:Y:S02]  /*5b10*/  FFMA R10, R54, UR16, R7 ;  /* 0x00000010360a7c23 */ /* 0x000fe40008000007 */
[----:B------:R-:W-:Y:S01]  /*5b20*/  FFMA R9, R52, UR17, R9 ;  /* 0x0000001134097c23 */ /* 0x000fe20008000009 */
[C---:B------:R-:W-:Y:S01]  /*5b30*/  FFMA R7, R53.reuse, UR18, R16 ;  /* 0x0000001235077c23 */ /* 0x040fe20008000010 */
[----:B------:R-:W-:-:S02]  /*5b40*/  FFMA R10, -R53, UR17, R10 ;  /* 0x00000011350a7c23 */ /* 0x000fc4000800010a */
[C---:B------:R-:W-:Y:S01]  /*5b50*/  FFMA R9, -R54.reuse, UR18, R9 ;  /* 0x0000001236097c23 */ /* 0x040fe20008000109 */
[----:B------:R-:W-:Y:S01]  /*5b60*/  FFMA R54, -R54, UR17, R11 ;  /* 0x0000001136367c23 */ /* 0x000fe2000800010b */
[----:B------:R-:W-:Y:S01]  /*5b70*/  FFMA R7, -R52, UR16, R7 ;  /* 0x0000001034077c23 */ /* 0x000fe20008000107 */
[C---:B--2---:R-:W-:Y:S01]  /*5b80*/  FMUL R17, R0.reuse, UR8 ;  /* 0x0000000800117c20 */ /* 0x044fe20008400000 */
[C---:B------:R-:W-:Y:S01]  /*5b90*/  FMUL R8, R0.reuse, UR9 ;  /* 0x0000000900087c20 */ /* 0x040fe20008400000 */
[----:B------:R-:W-:Y:S01]  /*5ba0*/  FMUL R19, R0, UR10 ;  /* 0x0000000a00137c20 */ /* 0x000fe20008400000 */
[C---:B----4-:R-:W-:Y:S01]  /*5bb0*/  FMUL R11, R6.reuse, UR8 ;  /* 0x00000008060b7c20 */ /* 0x050fe20008400000 */
[----:B------:R-:W-:Y:S01]  /*5bc0*/  FFMA R17, R6, UR11, R17 ;  /* 0x0000000b06117c23 */ /* 0x000fe20008000011 */
[C---:B-----5:R-:W-:Y:S02]  /*5bd0*/  FFMA R13, R5.reuse, UR11, R8 ;  /* 0x0000000b050d7c23 */ /* 0x060fe40008000008 */
        /* <DEDUP_REMOVED lines=18> */
.L_x_27:
[----:B------:R-:W-:Y:S05]  /*5d00*/  BSYNC.RECONVERGENT B0 ;  /* 0x0000000000007941 */ /* 0x000fea0003800200 */
.L_x_26:
[----:B------:R-:W-:Y:S04]  /*5d10*/  BSSY.RECONVERGENT B0, `(.L_x_28) ;  /* 0x0000043000007945 */ /* 0x000fe80003800200 */
[----:B------:R-:W-:Y:S05]  /*5d20*/  @P3 BRA `(.L_x_29) ;  /* 0x0000000400043947 */ /* 0x000fea0003800000 */
[----:B------:R-:W1:Y:S01]  /*5d30*/  LDCU.128 UR4, c[0x0][0x3d0] ;  /* 0x00007a00ff0477ac */ /* 0x000e620008000c00 */
[----:B---3--:R-:W-:Y:S01]  /*5d40*/  HFMA2 R13, -RZ, RZ, 0, 0 ;  /* 0x00000000ff0d7431 */ /* 0x008fe200000001ff */
[----:B0-----:R-:W-:Y:S02]  /*5d50*/  SHF.R.S32.HI R7, RZ, 0x1f, R68 ;  /* 0x0000001fff077819 */ /* 0x001fe40000011444 */
[----:B------:R-:W-:Y:S01]  /*5d60*/  MOV R12, R80 ;  /* 0x00000050000c7202 */ /* 0x000fe20000000f00 */
[----:B------:R-:W0:Y:S01]  /*5d70*/  LDCU.64 UR16, c[0x0][0x390] ;  /* 0x00007200ff1077ac */ /* 0x000e220008000a00 */
[----:B------:R-:W3:Y:S01]  /*5d80*/  LDCU UR18, c[0x0][0x38c] ;  /* 0x00007180ff1277ac */ /* 0x000ee20008000800 */
[----:B------:R-:W5:Y:S01]  /*5d90*/  LDCU UR13, c[0x0][0x398] ;  /* 0x00007300ff0d77ac */ /* 0x000f620008000800 */
[----:B------:R-:W0:Y:S01]  /*5da0*/  LDCU.128 UR8, c[0x0][0x3c0] ;  /* 0x00007800ff0877ac */ /* 0x000e220008000c00 */
[----:B-12-4-:R-:W-:Y:S02]  /*5db0*/  IMAD R5, R7, UR6, RZ ;  /* 0x0000000607057c24 */ /* 0x016fe4000f8e02ff */
[----:B------:R-:W-:-:S04]  /*5dc0*/  IMAD.WIDE.U32 R8, R68, UR6, R12 ;  /* 0x0000000644087c25 */ /* 0x000fc8000f8e000c */
[----:B------:R-:W-:Y:S01]  /*5dd0*/  IMAD R0, R68, UR7, R5 ;  /* 0x0000000744007c24 */ /* 0x000fe2000f8e0205 */
[----:B------:R-:W-:-:S04]  /*5de0*/  LEA R10, P0, R8, UR4, 0x4 ;  /* 0x00000004080a7c11 */ /* 0x000fc8000f8020ff */
[----:B------:R-:W-:-:S04]  /*5df0*/  IADD3 R0, PT, PT, R9, R0, RZ ;  /* 0x0000000009007210 */ /* 0x000fc80007ffe0ff */
[----:B------:R-:W-:Y:S01]  /*5e00*/  LEA.HI.X R11, R8, UR5, R0, 0x4, P0 ;  /* 0x00000005080b7c11 */ /* 0x000fe200080f2400 */
[----:B------:R-:W1:Y:S04]  /*5e10*/  LDCU.128 UR4, c[0x0][0x3e0] ;  /* 0x00007c00ff0477ac */ /* 0x000e680008000c00 */
[----:B------:R-:W2:Y:S04]  /*5e20*/  LDG.E R0, desc[UR14][R10.64+0x3c] ;  /* 0x00003c0e0a007981 */ /* 0x000ea8000c1e1900 */
[----:B------:R-:W4:Y:S04]  /*5e30*/  LDG.E R6, desc[UR14][R10.64+0x30] ;  /* 0x0000300e0a067981 */ /* 0x000f28000c1e1900 */
[----:B------:R-:W4:Y:S04]  /*5e40*/  LDG.E R5, desc[UR14][R10.64+0x34] ;  /* 0x0000340e0a057981 */ /* 0x000f28000c1e1900 */
[----:B------:R0:W4:Y:S01]  /*5e50*/  LDG.E R4, desc[UR14][R10.64+0x38] ;  /* 0x0000380e0a047981 */ /* 0x000122000c1e1900 */
[----:B---3--:R-:W-:Y:S01]  /*5e60*/  FMUL R8, R56, UR18 ;  /* 0x0000001238087c20 */ /* 0x008fe20008400000 */
[----:B-1----:R-:W-:-:S02]  /*5e70*/  IMAD R7, R7, UR6, RZ ;  /* 0x0000000607077c24 */ /* 0x002fc4000f8e02ff */
[----:B------:R-:W-:-:S04]  /*5e80*/  IMAD.WIDE.U32 R12, R68, UR6, R12 ;  /* 0x00000006440c7c25 */ /* 0x000fc8000f8e000c */
[C---:B-----5:R-:W-:Y:S01]  /*5e90*/  FFMA R8, R59.reuse, UR13, -R8 ;  /* 0x0000000d3b087c23 */ /* 0x060fe20008000808 */
[----:B------:R-:W-:Y:S02]  /*5ea0*/  IMAD R68, R68, UR7, R7 ;  /* 0x0000000744447c24 */ /* 0x000fe4000f8e0207 */
[----:B------:R-:W-:Y:S01]  /*5eb0*/  FMUL R7, R59, UR18 ;  /* 0x000000123b077c20 */ /* 0x000fe20008400000 */
[----:B------:R-:W-:Y:S02]  /*5ec0*/  LEA R14, P0, R12, UR4, 0x4 ;  /* 0x000000040c0e7c11 */ /* 0x000fe4000f8020ff */
[----:B------:R-:W-:Y:S01]  /*5ed0*/  IADD3 R9, PT, PT, R13, R68, RZ ;  /* 0x000000440d097210 */ /* 0x000fe20007ffe0ff */
[----:B------:R-:W-:-:S03]  /*5ee0*/  FFMA R7, R56, UR13, R7 ;  /* 0x0000000d38077c23 */ /* 0x000fc60008000007 */
[----:B------:R-:W-:Y:S01]  /*5ef0*/  LEA.HI.X R15, R12, UR5, R9, 0x4, P0 ;  /* 0x000000050c0f7c11 */ /* 0x000fe200080f2409 */
[----:B0-----:R-:W-:Y:S01]  /*5f00*/  FFMA R9, -R57, UR16, R8 ;  /* 0x0000001039097c23 */ /* 0x001fe20008000108 */
[C---:B------:R-:W-:Y:S01]  /*5f10*/  FMUL R10, R59.reuse, UR16 ;  /* 0x000000103b0a7c20 */ /* 0x040fe20008400000 */
[----:B------:R-:W-:-:S03]  /*5f20*/  FMUL R59, R59, UR17 ;  /* 0x000000113b3b7c20 */ /* 0x000fc60008400000 */
[C---:B------:R-:W-:Y:S01]  /*5f30*/  FFMA R11, R57.reuse, UR13, R10 ;  /* 0x0000000d390b7c23 */ /* 0x040fe2000800000a */
[C---:B------:R-:W-:Y:S01]  /*5f40*/  FFMA R16, R58.reuse, UR13, R59 ;  /* 0x0000000d3a107c23 */ /* 0x040fe2000800003b */
[----:B------:R-:W-:Y:S02]  /*5f50*/  FFMA R10, R58, UR16, R7 ;  /* 0x000000103a0a7c23 */ /* 0x000fe40008000007 */
[----:B------:R-:W-:Y:S01]  /*5f60*/  FFMA R11, R56, UR17, R11 ;  /* 0x00000011380b7c23 */ /* 0x000fe2000800000b */
[C---:B------:R-:W-:Y:S01]  /*5f70*/  FFMA R7, R57.reuse, UR18, R16 ;  /* 0x0000001239077c23 */ /* 0x040fe20008000010 */
[----:B------:R-:W-:Y:S02]  /*5f80*/  FFMA R10, -R57, UR17, R10 ;  /* 0x00000011390a7c23 */ /* 0x000fe4000800010a */
        /* <DEDUP_REMOVED lines=27> */
.L_x_29:
[----:B------:R-:W-:Y:S05]  /*6140*/  BSYNC.RECONVERGENT B0 ;  /* 0x0000000000007941 */ /* 0x000fea0003800200 */
.L_x_28:
[----:B------:R-:W-:Y:S04]  /*6150*/  BSSY.RECONVERGENT B0, `(.L_x_30) ;  /* 0x0000043000007945 */ /* 0x000fe80003800200 */
[----:B------:R-:W-:Y:S05]  /*6160*/  @P2 BRA `(.L_x_31) ;  /* 0x0000000400042947 */ /* 0x000fea0003800000 */
[----:B------:R-:W5:Y:S01]  /*6170*/  LDCU.128 UR4, c[0x0][0x3d0] ;  /* 0x00007a00ff0477ac */ /* 0x000f620008000c00 */
[----:B---3--:R-:W-:Y:S01]  /*6180*/  HFMA2 R13, -RZ, RZ, 0, 0 ;  /* 0x00000000ff0d7431 */ /* 0x008fe200000001ff */
[----:B------:R-:W-:Y:S02]  /*6190*/  SHF.R.S32.HI R8, RZ, 0x1f, R3 ;  /* 0x0000001fff087819 */ /* 0x000fe40000011403 */
[----:B------:R-:W-:Y:S01]  /*61a0*/  MOV R12, R80 ;  /* 0x00000050000c7202 */ /* 0x000fe20000000f00 */
[----:B------:R-:W3:Y:S01]  /*61b0*/  LDCU UR18, c[0x0][0x38c] ;  /* 0x00007180ff1277ac */ /* 0x000ee20008000800 */
[----:B------:R-:W3:Y:S01]  /*61c0*/  LDCU.64 UR16, c[0x0][0x390] ;  /* 0x00007200ff1077ac */ /* 0x000ee20008000a00 */
        /* <DEDUP_REMOVED lines=24> */
[----:B------:R-:W-:-:S03]  /*6350*/  FMUL R63, R63, UR17 ;  /* 0x000000113f3f7c20 */ /* 0x000fc60008400000 */
[C---:B------:R-:W-:Y:S01]  /*6360*/  FFMA R9, R61.reuse, UR13, R10 ;  /* 0x0000000d3d097c23 */ /* 0x040fe2000800000a */
[C---:B------:R-:W-:Y:S01]  /*6370*/  FFMA R10, R62.reuse, UR16, R7 ;  /* 0x000000103e0a7c23 */ /* 0x040fe20008000007 */
[C---:B------:R-:W-:Y:S01]  /*6380*/  FFMA R7, -R61.reuse, UR16, R8 ;  /* 0x000000103d077c23 */ /* 0x040fe20008000108 */
[----:B------:R-:W-:Y:S01]  /*6390*/  FFMA R16, R62, UR13, R63 ;  /* 0x0000000d3e107c23 */ /* 0x000fe2000800003f */
[----:B------:R-:W-:Y:S01]  /*63a0*/  FFMA R9, R60, UR17, R9 ;  /* 0x000000113c097c23 */ /* 0x000fe20008000009 */
[C---:B------:R-:W-:Y:S02]  /*63b0*/  FFMA R10, -R61.reuse, UR17, R10 ;  /* 0x000000113d0a7c23 */ /* 0x040fe4000800010a */
[----:B------:R-:W-:Y:S01]  /*63c0*/  FFMA R3, R61, UR18, R16 ;  /* 0x000000123d037c23 */ /* 0x000fe20008000010 */
[C---:B------:R-:W-:Y:S01]  /*63d0*/  FFMA R9, -R62.reuse, UR18, R9 ;  /* 0x000000123e097c23 */ /* 0x040fe20008000109 */
[----:B------:R-:W-:Y:S02]  /*63e0*/  FFMA R62, -R62, UR17, R7 ;  /* 0x000000113e3e7c23 */ /* 0x000fe40008000107 */
[----:B------:R-:W-:Y:S01]  /*63f0*/  FFMA R3, -R60, UR16, R3 ;  /* 0x000000103c037c23 */ /* 0x000fe20008000103 */
[C---:B--2---:R-:W-:Y:S01]  /*6400*/  FMUL R13, R0.reuse, UR8 ;  /* 0x00000008000d7c20 */ /* 0x044fe20008400000 */
[C---:B------:R-:W-:Y:S01]  /*6410*/  FMUL R8, R0.reuse, UR9 ;  /* 0x0000000900087c20 */ /* 0x040fe20008400000 */
[----:B------:R-:W-:Y:S01]  /*6420*/  FMUL R17, R0, UR10 ;  /* 0x0000000a00117c20 */ /* 0x000fe20008400000 */
[C---:B----4-:R-:W-:Y:S01]  /*6430*/  FMUL R7, R6.reuse, UR8 ;  /* 0x0000000806077c20 */ /* 0x050fe20008400000 */
[----:B------:R-:W-:Y:S01]  /*6440*/  FFMA R13, R6, UR11, R13 ;  /* 0x0000000b060d7c23 */ /* 0x000fe2000800000d */
[----:B-----5:R-:W-:-:S02]  /*6450*/  FFMA R11, R5, UR11, R8 ;  /* 0x0000000b050b7c23 */ /* 0x020fc40008000008 */
        /* <DEDUP_REMOVED lines=18> */
.L_x_31:
[----:B------:R-:W-:Y:S05]  /*6580*/  BSYNC.RECONVERGENT B0 ;  /* 0x0000000000007941 */ /* 0x000fea0003800200 */
.L_x_30:
[----:B------:R-:W-:Y:S05]  /*6590*/  @P1 EXIT ;  /* 0x000000000000194d */ /* 0x000fea0003800000 */
[----:B------:R-:W5:Y:S01]  /*65a0*/  LDCU.128 UR4, c[0x0][0x3d0] ;  /* 0x00007a00ff0477ac */ /* 0x000f620008000c00 */
[----:B0-----:R-:W-:Y:S01]  /*65b0*/  HFMA2 R7, -RZ, RZ, 0, 0 ;  /* 0x00000000ff077431 */ /* 0x001fe200000001ff */
[----:B--234-:R-:W-:Y:S02]  /*65c0*/  SHF.R.S32.HI R9, RZ, 0x1f, R2 ;  /* 0x0000001fff097819 */ /* 0x01cfe40000011402 */
[----:B------:R-:W-:Y:S01]  /*65d0*/  MOV R6, R80 ;  /* 0x0000005000067202 */ /* 0x000fe20000000f00 */
[----:B------:R-:W0:Y:S01]  /*65e0*/  LDCU UR17, c[0x0][0x38c] ;  /* 0x00007180ff1177ac */ /* 0x000e220008000800 */
[----:B------:R-:W2:Y:S01]  /*65f0*/  LDCU.64 UR12, c[0x0][0x390] ;  /* 0x00007200ff0c77ac */ /* 0x000ea20008000a00 */
[----:B------:R-:W3:Y:S01]  /*6600*/  LDCU UR16, c[0x0][0x398] ;  /* 0x00007300ff1077ac */ /* 0x000ee20008000800 */
[----:B------:R-:W4:Y:S01]  /*6610*/  LDCU.128 UR8, c[0x0][0x3c0] ;  /* 0x00007800ff0877ac */ /* 0x000f220008000c00 */
[----:B-----5:R-:W-:Y:S02]  /*6620*/  IMAD R3, R9, UR6, RZ ;  /* 0x0000000609037c24 */ /* 0x020fe4000f8e02ff */
[----:B-1----:R-:W-:-:S04]  /*6630*/  IMAD.WIDE.U32 R4, R2, UR6, R6 ;  /* 0x0000000602047c25 */ /* 0x002fc8000f8e0006 */
        /* <DEDUP_REMOVED lines=11> */
[----:B------:R-:W-:-:S04]  /*66f0*/  IMAD.WIDE.U32 R6, R2, UR6, R6 ;  /* 0x0000000602067c25 */ /* 0x000fc8000f8e0006 */
[C---:B---3--:R-:W-:Y:S01]  /*6700*/  FFMA R8, R67.reuse, UR16, R8 ;  /* 0x0000001043087c23 */ /* 0x048fe20008000008 */
[----:B------:R-:W-:Y:S02]  /*6710*/  IMAD R2, R2, UR7, R9 ;  /* 0x0000000702027c24 */ /* 0x000fe4000f8e0209 */
[----:B------:R-:W-:-:S04]  /*6720*/  FMUL R9, R67, UR17 ;  /* 0x0000001143097c20 */ /* 0x000fc80008400000 */
[C---:B------:R-:W-:Y:S01]  /*6730*/  FFMA R9, R64.reuse, UR16, -R9 ;  /* 0x0000001040097c23 */ /* 0x040fe20008000809 */
[----:B------:R-:W-:Y:S01]  /*6740*/  IADD3 R7, PT, PT, R7, R2, RZ ;  /* 0x0000000207077210 */ /* 0x000fe20007ffe0ff */
[C---:B--2---:R-:W-:Y:S01]  /*6750*/  FMUL R11, R64.reuse, UR12 ;  /* 0x0000000c400b7c20 */ /* 0x044fe20008400000 */
[----:B------:R-:W-:Y:S01]  /*6760*/  FMUL R64, R64, UR13 ;  /* 0x0000000d40407c20 */ /* 0x000fe20008400000 */
[----:B------:R-:W-:Y:S02]  /*6770*/  LEA R10, P0, R6, UR4, 0x4 ;  /* 0x00000004060a7c11 */ /* 0x000fe4000f8020ff */
[----:B------:R-:W-:Y:S01]  /*6780*/  FFMA R2, R66, UR16, R11 ;  /* 0x0000001042027c23 */ /* 0x000fe2000800000b */
[C---:B------:R-:W-:Y:S01]  /*6790*/  FFMA R13, R65.reuse, UR16, R64 ;  /* 0x00000010410d7c23 */ /* 0x040fe20008000040 */
[----:B------:R-:W-:Y:S01]  /*67a0*/  LEA.HI.X R11, R6, UR5, R7, 0x4, P0 ;  /* 0x00000005060b7c11 */ /* 0x000fe200080f2407 */
[----:B------:R-:W-:Y:S01]  /*67b0*/  FFMA R7, R65, UR12, R8 ;  /* 0x0000000c41077c23 */ /* 0x000fe20008000008 */
[----:B------:R-:W-:Y:S01]  /*67c0*/  FFMA R2, R67, UR13, R2 ;  /* 0x0000000d43027c23 */ /* 0x000fe20008000002 */
[C---:B------:R-:W-:Y:S01]  /*67d0*/  FFMA R6, R66.reuse, UR17, R13 ;  /* 0x0000001142067c23 */ /* 0x040fe2000800000d */
[C---:B------:R-:W-:Y:S01]  /*67e0*/  FFMA R8, -R66.reuse, UR12, R9 ;  /* 0x0000000c42087c23 */ /* 0x040fe20008000109 */
[----:B------:R-:W-:Y:S01]  /*67f0*/  FFMA R7, -R66, UR13, R7 ;  /* 0x0000000d42077c23 */ /* 0x000fe20008000107 */
[----:B------:R-:W-:Y:S01]  /*6800*/  FFMA R2, -R65, UR17, R2 ;  /* 0x0000001141027c23 */ /* 0x000fe20008000102 */
[----:B------:R-:W-:Y:S01]  /*6810*/  FFMA R6, -R67, UR12, R6 ;  /* 0x0000000c43067c23 */ /* 0x000fe20008000106 */
        /* <DEDUP_REMOVED lines=21> */
[----:B------:R-:W-:Y:S04]  /*6970*/  STG.E desc[UR14][R10.64+0x30], R7 ;  /* 0x000030070a007986 */ /* 0x000fe8000c10190e */
[----:B------:R-:W-:Y:S04]  /*6980*/  STG.E desc[UR14][R10.64+0x34], R9 ;  /* 0x000034090a007986 */ /* 0x000fe8000c10190e */
[----:B------:R-:W-:Y:S04]  /*6990*/  STG.E desc[UR14][R10.64+0x38], R5 ;  /* 0x000038050a007986 */ /* 0x000fe8000c10190e */
[----:B------:R-:W-:Y:S01]  /*69a0*/  STG.E desc[UR14][R10.64+0x3c], R65 ;  /* 0x00003c410a007986 */ /* 0x000fe2000c10190e */
[----:B------:R-:W-:Y:S05]  /*69b0*/  EXIT ;  /* 0x000000000000794d */ /* 0x000fea0003800000 */
.L_x_32:
[----:B------:R-:W-:-:S00]  /*69c0*/  BRA `(.L_x_32) ;  /* 0xfffffffc00fc7947 */ /* 0x000fc0000383ffff */
[----:B------:R-:W-:-:S00]  /*69d0*/  NOP ;  /* 0x0000000000007918 */ /* 0x000fc00000000000 */
        /* <DEDUP_REMOVED lines=10> */
.L_x_44:


//--------------------- .text._ZN7cutlass6KernelINS_4gemm6kernel4GemmINS1_11threadblock12MmaPipelinedINS1_9GemmShapeILi64ELi64ELi4EEENS_9transform11threadblock22PredicatedTileIteratorINS_11MatrixShapeILi64ELi4EEENS_10QuaternionIfEENS_6layout8RowMajorELi1ENS8_30PitchLinearStripminedThreadMapINS_16PitchLinearShapeILi4ELi64EEELi256ELi1EEELi1ELb0ENSF_9NoPermuteEEENS9_19RegularTileIteratorISC_SE_NSF_11ColumnMajorELi1ENS8_33TransposePitchLinearThreadMapSimtISK_EELi16EEENSA_INSB_ILi4ELi64EEESE_SO_Li0ESK_Li1ELb0ESL_EENSN_ISS_SE_SG_Li0ESQ_Li16EEESE_SG_NS4_9MmaPolicyINS1_4warp7MmaSimtINS6_ILi32ELi16ELi4EEESE_SO_SE_SG_SE_SG_NSW_13MmaSimtPolicyINSB_ILi8ELi4EEENSF_19RowMajorInterleavedILi1EEENS6_ILi1ELi1ELi1EEEEELi1ELNS_16ComplexTransformE0ELS15_0EbEENSB_ILi2ELi0EEENSB_ILi0ELi2EEELi1EEENS_21NumericArrayConverterISE_SE_Li1ELNS_15FloatRoundStyleE2ENS8_6thread14UnaryTransform8IdentityEEES1F_bEENS_8epilogue11threadblock8EpilogueIS7_S16_Li1ENS1I_22PredicatedTileIteratorINS1I_26OutputTileOptimalThreadMapINS1I_15OutputTileShapeILi64ELi1ELi8ELi2ELi1EEENS1M_ILi1ELi1ELi4ELi1ELi4EEELi256ELi1ELi128EEESE_Lb0ESL_Lb0EEENS1H_4warp20FragmentIteratorSimtISY_NS1_6thread3MmaINS6_ILi4ELi4ELi1EEESE_SO_SE_SG_SE_SG_NS_4arch13OpMultiplyAddEbEESG_S14_EENS1R_16TileIteratorSimtISY_S1Y_SE_SG_S14_EENS1I_18SharedLoadIteratorINS1P_18CompactedThreadMapESE_Li16EEENS1H_6thread17LinearCombinationISE_Li1ESE_SE_LNS25_9ScaleType4KindE0ELS1B_2ESE_EENSB_ILi0ELi5EEELi1ELi1EEENS4_30GemmIdentityThreadblockSwizzleILi1EEELb0EEEEEvNT_6ParamsE --------------------------
	.section	.text._ZN7cutlass6KernelINS_4gemm6kernel4GemmINS1_11threadblock12MmaPipelinedINS1_9GemmShapeILi64ELi64ELi4EEENS_9transform11threadblock22PredicatedTileIteratorINS_11MatrixShapeILi64ELi4EEENS_10QuaternionIfEENS_6layout8RowMajorELi1ENS8_30PitchLinearStripminedThreadMapINS_16PitchLinearShapeILi4ELi64EEELi256ELi1EEELi1ELb0ENSF_9NoPermuteEEENS9_19RegularTileIteratorISC_SE_NSF_11ColumnMajorELi1ENS8_33TransposePitchLinearThreadMapSimtISK_EELi16EEENSA_INSB_ILi4ELi64EEESE_SO_Li0ESK_Li1ELb0ESL_EENSN_ISS_SE_SG_Li0ESQ_Li16EEESE_SG_NS4_9MmaPolicyINS1_4warp7MmaSimtINS6_ILi32ELi16ELi4EEESE_SO_SE_SG_SE_SG_NSW_13MmaSimtPolicyINSB_ILi8ELi4EEENSF_19RowMajorInterleavedILi1EEENS6_ILi1ELi1ELi1EEEEELi1ELNS_16ComplexTransformE0ELS15_0EbEENSB_ILi2ELi0EEENSB_ILi0ELi2EEELi1EEENS_21NumericArrayConverterISE_SE_Li1ELNS_15FloatRoundStyleE2ENS8_6thread14UnaryTransform8IdentityEEES1F_bEENS_8epilogue11threadblock8EpilogueIS7_S16_Li1ENS1I_22PredicatedTileIteratorINS1I_26OutputTileOptimalThreadMapINS1I_15OutputTileShapeILi64ELi1ELi8ELi2ELi1EEENS1M_ILi1ELi1ELi4ELi1ELi4EEELi256ELi1ELi128EEESE_Lb0ESL_Lb0EEENS1H_4warp20FragmentIteratorSimtISY_NS1_6thread3MmaINS6_ILi4ELi4ELi1EEESE_SO_SE_SG_SE_SG_NS_4arch13OpMultiplyAddEbEESG_S14_EENS1R_16TileIteratorSimtISY_S1Y_SE_SG_S14_EENS1I_18SharedLoadIteratorINS1P_18CompactedThreadMapESE_Li16EEENS1H_6thread17LinearCombinationISE_Li1ESE_SE_LNS25_9ScaleType4KindE0ELS1B_2ESE_EENSB_ILi0ELi5EEELi1ELi1EEENS4_30GemmIdentityThreadblockSwizzleILi1EEELb0EEEEEvNT_6ParamsE,"ax",@progbits
	.align	128
.text._ZN7cutlass6KernelINS_4gemm6kernel4GemmINS1_11threadblock12MmaPipelinedINS1_9GemmShapeILi64ELi64ELi4EEENS_9transform11threadblock22PredicatedTileIteratorINS_11MatrixShapeILi64ELi4EEENS_10QuaternionIfEENS_6layout8RowMajorELi1ENS8_30PitchLinearStripminedThreadMapINS_16PitchLinearShapeILi4ELi64EEELi256ELi1EEELi1ELb0ENSF_9NoPermuteEEENS9_19RegularTileIteratorISC_SE_NSF_11ColumnMajorELi1ENS8_33TransposePitchLinearThreadMapSimtISK_EELi16EEENSA_INSB_ILi4ELi64EEESE_SO_Li0ESK_Li1ELb0ESL_EENSN_ISS_SE_SG_Li0ESQ_Li16EEESE_SG_NS4_9MmaPolicyINS1_4warp7MmaSimtINS6_ILi32ELi16ELi4EEESE_SO_SE_SG_SE_SG_NSW_13MmaSimtPolicyINSB_ILi8ELi4EEENSF_19RowMajorInterleavedILi1EEENS6_ILi1ELi1ELi1EEEEELi1ELNS_16ComplexTransformE0ELS15_0EbEENSB_ILi2ELi0EEENSB_ILi0ELi2EEELi1EEENS_21NumericArrayConverterISE_SE_Li1ELNS_15FloatRoundStyleE2ENS8_6thread14UnaryTransform8IdentityEEES1F_bEENS_8epilogue11threadblock8EpilogueIS7_S16_Li1ENS1I_22PredicatedTileIteratorINS1I_26OutputTileOptimalThreadMapINS1I_15OutputTileShapeILi64ELi1ELi8ELi2ELi1EEENS1M_ILi1ELi1ELi4ELi1ELi4EEELi256ELi1ELi128EEESE_Lb0ESL_Lb0EEENS1H_4warp20FragmentIteratorSimtISY_NS1_6thread3MmaINS6_ILi4ELi4ELi1EEESE_SO_SE_SG_SE_SG_NS_4arch13OpMultiplyAddEbEESG_S14_EENS1R_16TileIteratorSimtISY_S1Y_SE_SG_S14_EENS1I_18SharedLoadIteratorINS1P_18CompactedThreadMapESE_Li16EEENS1H_6thread17LinearCombinationISE_Li1ESE_SE_LNS25_9ScaleType4KindE0ELS1B_2ESE_EENSB_ILi0ELi5EEELi1ELi1EEENS4_30GemmIdentityThreadblockSwizzleILi1EEELb0EEEEEvNT_6ParamsE:
        .type           _ZN7cutlass6KernelINS_4gemm6kernel4GemmINS1_11threadblock12MmaPipelinedINS1_9GemmShapeILi64ELi64ELi4EEENS_9transform11threadblock22PredicatedTileIteratorINS_11MatrixShapeILi64ELi4EEENS_10QuaternionIfEENS_6layout8RowMajorELi1ENS8_30PitchLinearStripminedThreadMapINS_16PitchLinearShapeILi4ELi64EEELi256ELi1EEELi1ELb0ENSF_9NoPermuteEEENS9_19RegularTileIteratorISC_SE_NSF_11ColumnMajorELi1ENS8_33TransposePitchLinearThreadMapSimtISK_EELi16EEENSA_INSB_ILi4ELi64EEESE_SO_Li0ESK_Li1ELb0ESL_EENSN_ISS_SE_SG_Li0ESQ_Li16EEESE_SG_NS4_9MmaPolicyINS1_4warp7MmaSimtINS6_ILi32ELi16ELi4EEESE_SO_SE_SG_SE_SG_NSW_13MmaSimtPolicyINSB_ILi8ELi4EEENSF_19RowMajorInterleavedILi1EEENS6_ILi1ELi1ELi1EEEEELi1ELNS_16ComplexTransformE0ELS15_0EbEENSB_ILi2ELi0EEENSB_ILi0ELi2EEELi1EEENS_21NumericArrayConverterISE_SE_Li1ELNS_15FloatRoundStyleE2ENS8_6thread14UnaryTransform8IdentityEEES1F_bEENS_8epilogue11threadblock8EpilogueIS7_S16_Li1ENS1I_22PredicatedTileIteratorINS1I_26OutputTileOptimalThreadMapINS1I_15OutputTileShapeILi64ELi1ELi8ELi2ELi1EEENS1M_ILi1ELi1ELi4ELi1ELi4EEELi256ELi1ELi128EEESE_Lb0ESL_Lb0EEENS1H_4warp20FragmentIteratorSimtISY_NS1_6thread3MmaINS6_ILi4ELi4ELi1EEESE_SO_SE_SG_SE_SG_NS_4arch13OpMultiplyAddEbEESG_S14_EENS1R_16TileIteratorSimtISY_S1Y_SE_SG_S14_EENS1I_18SharedLoadIteratorINS1P_18CompactedThreadMapESE_Li16EEENS1H_6thread17LinearCombinationISE_Li1ESE_SE_LNS25_9ScaleType4KindE0ELS1B_2ESE_EENSB_ILi0ELi5EEELi1ELi1EEENS4_30GemmIdentityThreadblockSwizzleILi1EEELb0EEEEEvNT_6ParamsE,@function
        .size           _ZN7cutlass6KernelINS_4gemm6kernel4GemmINS1_11threadblock12MmaPipelinedINS1_9GemmShapeILi64ELi64ELi4EEENS_9transform11threadblock22PredicatedTileIteratorINS_11MatrixShapeILi64ELi4EEENS_10QuaternionIfEENS_6layout8RowMajorELi1ENS8_30PitchLinearStripminedThreadMapINS_16PitchLinearShapeILi4ELi64EEELi256ELi1EEELi1ELb0ENSF_9NoPermuteEEENS9_19RegularTileIteratorISC_SE_NSF_11ColumnMajorELi1ENS8_33TransposePitchLinearThreadMapSimtISK_EELi16EEENSA_INSB_ILi4ELi64EEESE_SO_Li0ESK_Li1ELb0ESL_EENSN_ISS_SE_SG_Li0ESQ_Li16EEESE_SG_NS4_9MmaPolicyINS1_4warp7MmaSimtINS6_ILi32ELi16ELi4EEESE_SO_SE_SG_SE_SG_NSW_13MmaSimtPolicyINSB_ILi8ELi4EEENSF_19RowMajorInterleavedILi1EEENS6_ILi1ELi1ELi1EEEEELi1ELNS_16ComplexTransformE0ELS15_0EbEENSB_ILi2ELi0EEENSB_ILi0ELi2EEELi1EEENS_21NumericArrayConverterISE_SE_Li1ELNS_15FloatRoundStyleE2ENS8_6thread14UnaryTransform8IdentityEEES1F_bEENS_8epilogue11threadblock8EpilogueIS7_S16_Li1ENS1I_22PredicatedTileIteratorINS1I_26OutputTileOptimalThreadMapINS1I_15OutputTileShapeILi64ELi1ELi8ELi2ELi1EEENS1M_ILi1ELi1ELi4ELi1ELi4EEELi256ELi1ELi128EEESE_Lb0ESL_Lb0EEENS1H_4warp20FragmentIteratorSimtISY_NS1_6thread3MmaINS6_ILi4ELi4ELi1EEESE_SO_SE_SG_SE_SG_NS_4arch13OpMultiplyAddEbEESG_S14_EENS1R_16TileIteratorSimtISY_S1Y_SE_SG_S14_EENS1I_18SharedLoadIteratorINS1P_18CompactedThreadMapESE_Li16EEENS1H_6thread17LinearCombinationISE_Li1ESE_SE_LNS25_9ScaleType4KindE0ELS1B_2ESE_EENSB_ILi0ELi5EEELi1ELi1EEENS4_30GemmIdentityThreadblockSwizzleILi1EEELb0EEEEEvNT_6ParamsE,(.L_x_43 - _ZN7cutlass6KernelINS_4gemm6kernel4GemmINS1_11threadblock12MmaPipelinedINS1_9GemmShapeILi64ELi64ELi4EEENS_9transform11threadblock22PredicatedTileIteratorINS_11MatrixShapeILi64ELi4EEENS_10QuaternionIfEENS_6layout8RowMajorELi1ENS8_30PitchLinearStripminedThreadMapINS_16PitchLinearShapeILi4ELi64EEELi256ELi1EEELi1ELb0ENSF_9NoPermuteEEENS9_19RegularTileIteratorISC_SE_NSF_11ColumnMajorELi1ENS8_33TransposePitchLinearThreadMapSimtISK_EELi16EEENSA_INSB_ILi4ELi64EEESE_SO_Li0ESK_Li1ELb0ESL_EENSN_ISS_SE_SG_Li0ESQ_Li16EEESE_SG_NS4_9MmaPolicyINS1_4warp7MmaSimtINS6_ILi32ELi16ELi4EEESE_SO_SE_SG_SE_SG_NSW_13MmaSimtPolicyINSB_ILi8ELi4EEENSF_19RowMajorInterleavedILi1EEENS6_ILi1ELi1ELi1EEEEELi1ELNS_16ComplexTransformE0ELS15_0EbEENSB_ILi2ELi0EEENSB_ILi0ELi2EEELi1EEENS_21NumericArrayConverterISE_SE_Li1ELNS_15FloatRoundStyleE2ENS8_6thread14UnaryTransform8IdentityEEES1F_bEENS_8epilogue11threadblock8EpilogueIS7_S16_Li1ENS1I_22PredicatedTileIteratorINS1I_26OutputTileOptimalThreadMapINS1I_15OutputTileShapeILi64ELi1ELi8ELi2ELi1EEENS1M_ILi1ELi1ELi4ELi1ELi4EEELi256ELi1ELi128EEESE_Lb0ESL_Lb0EEENS1H_4warp20FragmentIteratorSimtISY_NS1_6thread3MmaINS6_ILi4ELi4ELi1EEESE_SO_SE_SG_SE_SG_NS_4arch13OpMultiplyAddEbEESG_S14_EENS1R_16TileIteratorSimtISY_S1Y_SE_SG_S14_EENS1I_18SharedLoadIteratorINS1P_18CompactedThreadMapESE_Li16EEENS1H_6thread17LinearCombinationISE_Li1ESE_SE_LNS25_9ScaleType4KindE0ELS1B_2ESE_EENSB_ILi0ELi5EEELi1ELi1EEENS4_30GemmIdentityThreadblockSwizzleILi1EEELb0EEEEEvNT_6ParamsE)
        .other          _ZN7cutlass6KernelINS_4gemm6kernel4GemmINS1_11threadblock12MmaPipelinedINS1_9GemmShapeILi64ELi64ELi4EEENS_9transform11threadblock22PredicatedTileIteratorINS_11MatrixShapeILi64ELi4EEENS_10QuaternionIfEENS_6layout8RowMajorELi1ENS8_30PitchLinearStripminedThreadMapINS_16PitchLinearShapeILi4ELi64EEELi256ELi1EEELi1ELb0ENSF_9NoPermuteEEENS9_19RegularTileIteratorISC_SE_NSF_11ColumnMajorELi1ENS8_33TransposePitchLinearThreadMapSimtISK_EELi16EEENSA_INSB_ILi4ELi64EEESE_SO_Li0ESK_Li1ELb0ESL_EENSN_ISS_SE_SG_Li0ESQ_Li16EEESE_SG_NS4_9MmaPolicyINS1_4warp7MmaSimtINS6_ILi32ELi16ELi4EEESE_SO_SE_SG_SE_SG_NSW_13MmaSimtPolicyINSB_ILi8ELi4EEENSF_19RowMajorInterleavedILi1EEENS6_ILi1ELi1ELi1EEEEELi1ELNS_16ComplexTransformE0ELS15_0EbEENSB_ILi2ELi0EEENSB_ILi0ELi2EEELi1EEENS_21NumericArrayConverterISE_SE_Li1ELNS_15FloatRoundStyleE2ENS8_6thread14UnaryTransform8IdentityEEES1F_bEENS_8epilogue11threadblock8EpilogueIS7_S16_Li1ENS1I_22PredicatedTileIteratorINS1I_26OutputTileOptimalThreadMapINS1I_15OutputTileShapeILi64ELi1ELi8ELi2ELi1EEENS1M_ILi1ELi1ELi4ELi1ELi4EEELi256ELi1ELi128EEESE_Lb0ESL_Lb0EEENS1H_4warp20FragmentIteratorSimtISY_NS1_6thread3MmaINS6_ILi4ELi4ELi1EEESE_SO_SE_SG_SE_SG_NS_4arch13OpMultiplyAddEbEESG_S14_EENS1R_16TileIteratorSimtISY_S1Y_SE_SG_S14_EENS1I_18SharedLoadIteratorINS1P_18CompactedThreadMapESE_Li16EEENS1H_6thread17LinearCombinationISE_Li1ESE_SE_LNS25_9ScaleType4KindE0ELS1B_2ESE_EENSB_ILi0ELi5EEELi1ELi1EEENS4_30GemmIdentityThreadblockSwizzleILi1EEELb0EEEEEvNT_6ParamsE,@"STO_CUDA_ENTRY STV_DEFAULT"
_ZN7cutlass6KernelINS_4gemm6kernel4GemmINS1_11threadblock12MmaPipelinedINS1_9GemmShapeILi64ELi64ELi4EEENS_9transform11threadblock22PredicatedTileIteratorINS_11MatrixShapeILi64ELi4EEENS_10QuaternionIfEENS_6layout8RowMajorELi1ENS8_30PitchLinearStripminedThreadMapINS_16PitchLinearShapeILi4ELi64EEELi256ELi1EEELi1ELb0ENSF_9NoPermuteEEENS9_19RegularTileIteratorISC_SE_NSF_11ColumnMajorELi1ENS8_33TransposePitchLinearThreadMapSimtISK_EELi16EEENSA_INSB_ILi4ELi64EEESE_SO_Li0ESK_Li1ELb0ESL_EENSN_ISS_SE_SG_Li0ESQ_Li16EEESE_SG_NS4_9MmaPolicyINS1_4warp7MmaSimtINS6_ILi32ELi16ELi4EEESE_SO_SE_SG_SE_SG_NSW_13MmaSimtPolicyINSB_ILi8ELi4EEENSF_19RowMajorInterleavedILi1EEENS6_ILi1ELi1ELi1EEEEELi1ELNS_16ComplexTransformE0ELS15_0EbEENSB_ILi2ELi0EEENSB_ILi0ELi2EEELi1EEENS_21NumericArrayConverterISE_SE_Li1ELNS_15FloatRoundStyleE2ENS8_6thread14UnaryTransform8IdentityEEES1F_bEENS_8epilogue11threadblock8EpilogueIS7_S16_Li1ENS1I_22PredicatedTileIteratorINS1I_26OutputTileOptimalThreadMapINS1I_15OutputTileShapeILi64ELi1ELi8ELi2ELi1EEENS1M_ILi1ELi1ELi4ELi1ELi4EEELi256ELi1ELi128EEESE_Lb0ESL_Lb0EEENS1H_4warp20FragmentIteratorSimtISY_NS1_6thread3MmaINS6_ILi4ELi4ELi1EEESE_SO_SE_SG_SE_SG_NS_4arch13OpMultiplyAddEbEESG_S14_EENS1R_16TileIteratorSimtISY_S1Y_SE_SG_S14_EENS1I_18SharedLoadIteratorINS1P_18CompactedThreadMapESE_Li16EEENS1H_6thread17LinearCombinationISE_Li1ESE_SE_LNS25_9ScaleType4KindE0ELS1B_2ESE_EENSB_ILi0ELi5EEELi1ELi1EEENS4_30GemmIdentityThreadblockSwizzleILi1EEELb0EEEEEvNT_6ParamsE:
[----:B------:R-:W-:Y:S01]  /*0000*/  LDC R1, c[0x0][0x37c] ;  /* 0x0000df00ff017b82 */ /* 0x000fe20000000800 */
[----:B------:R-:W0:Y:S07]  /*0010*/  S2R R4, SR_CTAID.Y ;  /* 0x0000000000047919 */ /* 0x000e2e0000002600 */
[----:B------:R-:W1:Y:S01]  /*0020*/  LDC R0, c[0x0][0x398] ;  /* 0x0000e600ff007b82 */ /* 0x000e620000000800 */
[----:B------:R-:W-:Y:S01]  /*0030*/  IMAD.MOV.U32 R3, RZ, RZ, -0x1 ;  /* 0xffffffffff037424 */ /* 0x000fe200078e00ff */
[----:B------:R-:W2:Y:S01]  /*0040*/  LDCU UR5, c[0x0][0x390] ;  /* 0x00007200ff0577ac */ /* 0x000ea20008000800 */
[----:B------:R-:W3:Y:S01]  /*0050*/  S2R R2, SR_CTAID.X ;  /* 0x0000000000027919 */ /* 0x000ee20000002500 */
[----:B------:R-:W4:Y:S02]  /*0060*/  LDCU UR4, c[0x0][0x38c] ;  /* 0x00007180ff0477ac */ /* 0x000f240008000800 */
[----:B-1----:R-:W-:-:S02]  /*0070*/  SHF.L.U32 R3, R3, R0, RZ ;  /* 0x0000000003037219 */ /* 0x002fc400000006ff */
[-C--:B0-----:R-:W-:Y:S02]  /*0080*/  SHF.L.U32 R4, R4, R0.reuse, RZ ;  /* 0x0000000004047219 */ /* 0x081fe400000006ff */
[----:B---3--:R-:W-:Y:S02]  /*0090*/  LOP3.LUT R3, R2, R3, RZ, 0x30, !PT ;  /* 0x0000000302037212 */ /* 0x008fe400078e30ff */
[----:B------:R-:W-:-:S03]  /*00a0*/  SHF.R.U32.HI R0, RZ, R0, R2 ;  /* 0x00000000ff007219 */ /* 0x000fc60000011602 */
[----:B------:R-:W-:-:S05]  /*00b0*/  IMAD.IADD R13, R4, 0x1, R3 ;  /* 0x00000001040d7824 */ /* 0x000fca00078e0203 */
[----:B--2---:R-:W-:-:S04]  /*00c0*/  ISETP.GE.AND P0, PT, R13, UR5, PT ;  /* 0x000000050d007c0c */ /* 0x004fc8000bf06270 */
[----:B----4-:R-:W-:-:S13]  /*00d0*/  ISETP.GE.OR P0, PT, R0, UR4, P0 ;  /* 0x0000000400007c0c */ /* 0x010fda0008706670 */
[----:B------:R-:W-:Y:S05]  /*00e0*/  @P0 EXIT ;  /* 0x000000000000094d */ /* 0x000fea0003800000 */
[----:B------:R-:W0:Y:S01]  /*00f0*/  S2UR UR12, SR_CTAID.Z ;  /* 0x00000000000c79c3 */ /* 0x000e220000002700 */
[----:B------:R-:W1:Y:S01]  /*0100*/  LDCU UR16, c[0x0][0x4e8] ;  /* 0x00009d00ff1077ac */ /* 0x000e620008000800 */
[----:B------:R-:W2:Y:S01]  /*0110*/  S2R R12, SR_TID.X ;  /* 0x00000000000c7919 */ /* 0x000ea20000002100 */
[----:B------:R-:W3:Y:S01]  /*0120*/  LDCU UR17, c[0x0][0x388] ;  /* 0x00007100ff1177ac */ /* 0x000ee20008000800 */
[----:B------:R-:W4:Y:S01]  /*0130*/  LDCU.64 UR6, c[0x0][0x3d0] ;  /* 0x00007a00ff0677ac */ /* 0x000f220008000a00 */
[----:B------:R-:W5:Y:S01]  /*0140*/  LDCU.64 UR10, c[0x0][0x3a0] ;  /* 0x00007400ff0a77ac */ /* 0x000f620008000a00 */
[----:B------:R-:W4:Y:S01]  /*0150*/  LDCU.64 UR8, c[0x0][0x3c0] ;  /* 0x00007800ff0877ac */ /* 0x000f220008000a00 */
[----:B-1----:R-:W-:Y:S01]  /*0160*/  IMAD.U32 R10, RZ, RZ, UR16 ;  /* 0x00000010ff0a7e24 */ /* 0x002fe2000f8e00ff */
[----:B0-----:R-:W-:Y:S02]  /*0170*/  UIMAD UR4, UR12, UR16, UR16 ;  /* 0x000000100c0472a4 */ /* 0x001fe4000f8e0210 */
[----:B------:R-:W-:-:S02]  /*0180*/  UIADD3 UR15, UPT, UPT, -UR12, URZ, URZ ;  /* 0x000000ff0c0f7290 */ /* 0x000fc4000fffe1ff */
[----:B---3--:R-:W-:-:S04]  /*0190*/  UISETP.LT.AND UP0, UPT, UR4, UR17, UPT ;  /* 0x000000110400728c */ /* 0x008fc8000bf01270 */
[----:B------:R-:W-:Y:S01]  /*01a0*/  USEL UR17, UR4, UR17, UP0 ;  /* 0x0000001104117287 */ /* 0x000fe20008000000 */
[----:B--2---:R-:W-:Y:S02]  /*01b0*/  LOP3.LUT R3, R12, 0x3, RZ, 0xc0, !PT ;  /* 0x000000030c037812 */ /* 0x004fe400078ec0ff */
[----:B------:R-:W0:Y:S01]  /*01c0*/  LDCU.64 UR4, c[0x0][0x3f0] ;  /* 0x00007e00ff0477ac */ /* 0x000e220008000a00 */
[----:B------:R-:W-:Y:S01]  /*01d0*/  SHF.R.U32.HI R100, RZ, 0x2, R12 ;  /* 0x00000002ff647819 */ /* 0x000fe2000001160c */
[----:B------:R-:W-:Y:S01]  /*01e0*/  UIMAD UR15, UR16, UR15, UR17 ;  /* 0x0000000f100f72a4 */ /* 0x000fe2000f8e0211 */
[----:B------:R-:W-:-:S03]  /*01f0*/  IMAD R10, R10, UR12, R3 ;  /* 0x0000000c0a0a7c24 */ /* 0x000fc6000f8e0203 */
[--C-:B------:R-:W-:Y:S01]  /*0200*/  IMAD R13, R13, 0x40, R100.reuse ;  /* 0x000000400d0d7824 */ /* 0x100fe200078e0264 */
[----:B------:R-:W-:Y:S01]  /*0210*/  USHF.R.S32.HI UR14, URZ, 0x1f, UR15 ;  /* 0x0000001fff0e7899 */ /* 0x000fe2000801140f */
[----:B------:R-:W-:Y:S01]  /*0220*/  IMAD R0, R0, 0x40, R100 ;  /* 0x0000004000007824 */ /* 0x000fe200078e0264 */
[--C-:B------:R-:W-:Y:S02]  /*0230*/  SHF.R.S32.HI R11, RZ, 0x1f, R10.reuse ;  /* 0x0000001fff0b7819 */ /* 0x100fe4000001140a */
[----:B------:R-:W-:Y:S01]  /*0240*/  ULEA.HI UR14, UR14, UR15, URZ, 0x2 ;  /* 0x0000000f0e0e7291 */ /* 0x000fe2000f8f10ff */
[----:B------:R-:W-:Y:S01]  /*0250*/  SHF.R.S32.HI R4, RZ, 0x1f, R13 ;  /* 0x0000001fff047819 */ /* 0x000fe2000001140d */
[----:B-----5:R-:W-:Y:S02]  /*0260*/  IMAD.WIDE.U32 R8, R0, UR10, R10 ;  /* 0x0000000a00087c25 */ /* 0x020fe4000f8e000a */
[----:B------:R-:W-:Y:S02]  /*0270*/  ULOP3.LUT UR14, UR14, 0xfffffffc, URZ, 0xc0, !UPT ;  /* 0xfffffffc0e0e7892 */ /* 0x000fe4000f8ec0ff */
[----:B----4-:R-:W-:-:S02]  /*0280*/  IMAD R4, R4, UR6, RZ ;  /* 0x0000000604047c24 */ /* 0x010fc4000f8e02ff */
[----:B------:R-:W-:Y:S01]  /*0290*/  UIADD3 UR14, UPT, UPT, UR15, -UR14, URZ ;  /* 0x8000000e0f0e7290 */ /* 0x000fe2000fffe0ff */
[C---:B------:R-:W-:Y:S01]  /*02a0*/  IMAD.WIDE.U32 R6, R13.reuse, UR6, R10 ;  /* 0x000000060d067c25 */ /* 0x040fe2000f8e000a */
[----:B------:R-:W-:Y:S02]  /*02b0*/  LEA R70, P1, R8, UR8, 0x4 ;  /* 0x0000000808467c11 */ /* 0x000fe4000f8220ff */
[----:B------:R-:W-:Y:S01]  /*02c0*/  UISETP.NE.AND UP0, UPT, UR14, URZ, UPT ;  /* 0x000000ff0e00728c */ /* 0x000fe2000bf05270 */
[----:B------:R-:W-:Y:S01]  /*02d0*/  IMAD R4, R13, UR7, R4 ;  /* 0x000000070d047c24 */ /* 0x000fe2000f8e0204 */
[----:B0-----:R-:W-:Y:S01]  /*02e0*/  LEA R68, P0, R6, UR4, 0x4 ;  /* 0x0000000406447c11 */ /* 0x001fe2000f8020ff */
[----:B------:R-:W-:Y:S01]  /*02f0*/  IMAD R2, R0, UR11, R9 ;  /* 0x0000000b00027c24 */ /* 0x000fe2000f8e0209 */
[----:B------:R-:W-:Y:S01]  /*0300*/  USEL UR14, UR14, 0x4, UP0 ;  /* 0x000000040e0e7887 */ /* 0x000fe20008000000 */
[----:B------:R-:W-:-:S03]  /*0310*/  IMAD.IADD R4, R7, 0x1, R4 ;  /* 0x0000000107047824 */ /* 0x000fc600078e0204 */
[----:B------:R-:W-:Y:S01]  /*0320*/  UIMAD UR16, UR12, UR16, UR14 ;  /* 0x000000100c1072a4 */ /* 0x000fe2000f8e020e */
[----:B------:R-:W-:Y:S01]  /*0330*/  LEA.HI.X R71, R8, UR9, R2, 0x4, P1 ;  /* 0x0000000908477c11 */ /* 0x000fe200088f2402 */
[----:B------:R-:W0:Y:S01]  /*0340*/  LDCU.64 UR12, c[0x0][0x380] ;  /* 0x00007000ff0c77ac */ /* 0x000e220008000a00 */
[----:B------:R-:W-:Y:S02]  /*0350*/  LEA.HI.X R69, R6, UR5, R4, 0x4, P0 ;  /* 0x0000000506457c11 */ /* 0x000fe400080f2404 */
[----:B------:R-:W-:Y:S02]  /*0360*/  CS2R R8, SRZ ;  /* 0x0000000000087805 */ /* 0x000fe4000001ff00 */
[----:B------:R-:W-:Y:S01]  /*0370*/  CS2R R4, SRZ ;  /* 0x0000000000047805 */ /* 0x000fe2000001ff00 */
[----:B------:R-:W-:Y:S01]  /*0380*/  UISETP.LT.AND UP0, UPT, UR17, UR16, UPT ;  /* 0x000000101100728c */ /* 0x000fe2000bf01270 */
[----:B------:R-:W-:Y:S02]  /*0390*/  CS2R R6, SRZ ;  /* 0x0000000000067805 */ /* 0x000fe4000001ff00 */
[----:B------:R-:W-:Y:S01]  /*03a0*/  SHF.R.U32.HI R2, RZ, 0x5, R12 ;  /* 0x00000005ff027819 */ /* 0x000fe2000001160c */
[----:B------:R-:W1:Y:S01]  /*03b0*/  LDCU.128 UR8, c[0x0][0x3b0] ;  /* 0x00007600ff0877ac */ /* 0x000e620008000c00 */
[----:B------:R-:W-:Y:S01]  /*03c0*/  USEL UR16, UR17, UR16, UP0 ;  /* 0x0000001011107287 */ /* 0x000fe20008000000 */
[----:B------:R-:W2:Y:S05]  /*03d0*/  LDCU.128 UR4, c[0x0][0x3e0] ;  /* 0x00007c00ff0477ac */ /* 0x000eaa0008000c00 */
[----:B------:R-:W-:-:S02]  /*03e0*/  ISETP.GE.AND P2, PT, R10, UR16, PT ;  /* 0x000000100a007c0c */ /* 0x000fc4000bf46270 */
[----:B------:R-:W-:Y:S02]  /*03f0*/  CS2R R10, SRZ ;  /* 0x00000000000a7805 */ /* 0x000fe4000001ff00 */
[----:B0-----:R-:W-:Y:S01]  /*0400*/  ISETP.LT.AND P3, PT, R0, UR12, !P2 ;  /* 0x0000000c00007c0c */ /* 0x001fe2000d761270 */
[----:B------:R-:W0:Y:S01]  /*0410*/  LDCU.64 UR16, c[0x0][0x358] ;  /* 0x00006b00ff1077ac */ /* 0x000e220008000a00 */
[----:B------:R-:W-:-:S11]  /*0420*/  ISETP.LT.AND P2, PT, R13, UR13, !P2 ;  /* 0x0000000d0d007c0c */ /* 0x000fd6000d741270 */
[----:B0-----:R-:W3:Y:S04]  /*0430*/  @P3 LDG.E.LTC128B.128 R8, desc[UR16][R70.64] ;  /* 0x0000001046083981 */ /* 0x001ee8000c1e1d20 */
[----:B------:R-:W4:Y:S01]  /*0440*/  @P2 LDG.E.LTC128B.128 R4, desc[UR16][R68.64] ;  /* 0x0000001044042981 */ /* 0x000f22000c1e1d20 */
[----:B-1----:R-:W-:Y:S01]  /*0450*/  UIADD3 UR10, UP0, UPT, UR8, -UR10, URZ ;  /* 0x8000000a080a7290 */ /* 0x002fe2000ff1e0ff */
[----:B------:R-:W0:Y:S01]  /*0460*/  S2UR UR8, SR_CgaCtaId ;  /* 0x00000000000879c3 */ /* 0x000e220000008800 */
[----:B------:R-:W-:Y:S01]  /*0470*/  IMAD R100, R3, 0x42, R100 ;  /* 0x0000004203647824 */ /* 0x000fe200078e0264 */
[----:B------:R-:W1:Y:S01]  /*0480*/  SHFL.IDX PT, R2, R2, RZ, 0x1f ;  /* 0x00001fff02027589 */ /* 0x000e6200000e0000 */
[----:B------:R-:W-:Y:S01]  /*0490*/  UIADD3.X UR11, UPT, UPT, UR9, ~UR11, URZ, UP0, !UPT ;  /* 0x8000000b090b7290 */ /* 0x000fe200087fe4ff */
[C---:B------:R-:W-:Y:S01]  /*04a0*/  IMAD.SHL.U32 R3, R12.reuse, 0x4, RZ ;  /* 0x000000040c037824 */ /* 0x040fe200078e00ff */
[----:B------:R-:W-:Y:S01]  /*04b0*/  UISETP.GE.AND UP1, UPT, UR15, 0x1, UPT ;  /* 0x000000010f00788c */ /* 0x000fe2000bf26270 */
[----:B------:R-:W-:Y:S01]  /*04c0*/  IMAD.SHL.U32 R12, R12, 0x10, RZ ;  /* 0x000000100c0c7824 */ /* 0x000fe200078e00ff */
[----:B------:R-:W-:Y:S01]  /*04d0*/  UIMAD.WIDE UR10, UR14, 0x10, UR10 ;  /* 0x000000100e0a78a5 */ /* 0x000fe2000f8e020a */
[----:B------:R-:W-:-:S02]  /*04e0*/  ISETP.GE.AND P3, PT, R0, UR12, PT ;  /* 0x0000000c00007c0c */ /* 0x000fc4000bf66270 */
[----:B------:R-:W-:Y:S02]  /*04f0*/  CS2R R54, SRZ ;  /* 0x0000000000367805 */ /* 0x000fe4000001ff00 */
[----:B------:R-:W-:Y:S02]  /*0500*/  LOP3.LUT R3, R3, 0x70, RZ, 0xc0, !PT ;  /* 0x0000007003037812 */ /* 0x000fe400078ec0ff */
[----:B------:R-:W-:Y:S02]  /*0510*/  CS2R R52, SRZ ;  /* 0x0000000000347805 */ /* 0x000fe4000001ff00 */
[----:B------:R-:W-:Y:S02]  /*0520*/  LOP3.LUT R12, R12, 0x30, RZ, 0xc0, !PT ;  /* 0x000000300c0c7812 */ /* 0x000fe400078ec0ff */
[----:B------:R-:W-:Y:S02]  /*0530*/  CS2R R50, SRZ ;  /* 0x0000000000327805 */ /* 0x000fe4000001ff00 */
[----:B------:R-:W-:-:S02]  /*0540*/  IADD3 R124, P1, PT, R70, UR10, RZ ;  /* 0x0000000a467c7c10 */ /* 0x000fc4000ff3e0ff */
[----:B------:R-:W-:Y:S02]  /*0550*/  CS2R R48, SRZ ;  /* 0x0000000000307805 */ /* 0x000fe4000001ff00 */
[----:B------:R-:W-:Y:S02]  /*0560*/  ISETP.GE.AND P2, PT, R13, UR13, PT ;  /* 0x0000000d0d007c0c */ /* 0x000fe4000bf46270 */
[----:B------:R-:W-:Y:S02]  /*0570*/  CS2R R22, SRZ ;  /* 0x0000000000167805 */ /* 0x000fe4000001ff00 */
[----:B------:R-:W-:Y:S02]  /*0580*/  CS2R R20, SRZ ;  /* 0x0000000000147805 */ /* 0x000fe4000001ff00 */
[----:B------:R-:W-:Y:S02]  /*0590*/  CS2R R18, SRZ ;  /* 0x0000000000127805 */ /* 0x000fe4000001ff00 */
[----:B------:R-:W-:-:S02]  /*05a0*/  CS2R R16, SRZ ;  /* 0x0000000000107805 */ /* 0x000fc4000001ff00 */
[----:B------:R-:W-:Y:S02]  /*05b0*/  CS2R R58, SRZ ;  /* 0x00000000003a7805 */ /* 0x000fe4000001ff00 */
[----:B------:R-:W-:Y:S02]  /*05c0*/  CS2R R56, SRZ ;  /* 0x0000000000387805 */ /* 0x000fe4000001ff00 */
[----:B------:R-:W-:Y:S02]  /*05d0*/  CS2R R46, SRZ ;  /* 0x00000000002e7805 */ /* 0x000fe4000001ff00 */
[----:B------:R-:W-:Y:S02]  /*05e0*/  CS2R R44, SRZ ;  /* 0x00000000002c7805 */ /* 0x000fe4000001ff00 */
[----:B------:R-:W-:Y:S02]  /*05f0*/  CS2R R26, SRZ ;  /* 0x00000000001a7805 */ /* 0x000fe4000001ff00 */
[----:B-1----:R-:W-:-:S02]  /*0600*/  R2UR UR20, R2 ;  /* 0x00000000021472ca */ /* 0x002fc400000e0000 */
[----:B------:R-:W-:Y:S02]  /*0610*/  CS2R R24, SRZ ;  /* 0x0000000000187805 */ /* 0x000fe4000001ff00 */
[----:B------:R-:W-:Y:S02]  /*0620*/  CS2R R14, SRZ ;  /* 0x00000000000e7805 */ /* 0x000fe4000001ff00 */
        /* <DEDUP_REMOVED lines=9> */
[----:B------:R-:W-:Y:S01]  /*06c0*/  CS2R R36, SRZ ;  /* 0x0000000000247805 */ /* 0x000fe2000001ff00 */
[----:B------:R-:W-:Y:S01]  /*06d0*/  USHF.R.S32.HI UR18, URZ, 0x1f, UR20 ;  /* 0x0000001fff127899 */ /* 0x000fe20008011414 */
[----:B------:R-:W-:-:S02]  /*06e0*/  CS2R R34, SRZ ;  /* 0x0000000000227805 */ /* 0x000fc4000001ff00 */
[----:B------:R-:W-:Y:S01]  /*06f0*/  CS2R R32, SRZ ;  /* 0x0000000000207805 */ /* 0x000fe2000001ff00 */
[----:B------:R-:W-:-:S04]  /*0700*/  ULEA.HI UR18, UR18, UR20, URZ, 0x3 ;  /* 0x0000001412127291 */ /* 0x000fc8000f8f18ff */
[----:B------:R-:W-:Y:S02]  /*0710*/  ULOP3.LUT UR19, UR18, 0xfff8, URZ, 0xc0, !UPT ;  /* 0x0000fff812137892 */ /* 0x000fe4000f8ec0ff */
[----:B------:R-:W-:Y:S02]  /*0720*/  USHF.R.S32.HI UR18, URZ, 0x3, UR18 ;  /* 0x00000003ff127899 */ /* 0x000fe40008011412 */
[----:B------:R-:W-:Y:S02]  /*0730*/  UIADD3 UR19, UPT, UPT, UR20, -UR19, URZ ;  /* 0x8000001314137290 */ /* 0x000fe4000fffe0ff */
[----:B--2---:R-:W-:Y:S02]  /*0740*/  UIADD3 UR20, UP0, UPT, UR4, -UR6, URZ ;  /* 0x8000000604147290 */ /* 0x004fe4000ff1e0ff */
[----:B------:R-:W-:Y:S02]  /*0750*/  ULOP3.LUT UR9, UR19, 0x80, URZ, 0xc0, !UPT ;  /* 0x0000008013097892 */ /* 0x000fe4000f8ec0ff */
[----:B------:R-:W-:-:S02]  /*0760*/  UIADD3.X UR21, UPT, UPT, UR5, ~UR7, URZ, UP0, !UPT ;  /* 0x8000000705157290 */ /* 0x000fc400087fe4ff */
[----:B------:R-:W-:Y:S02]  /*0770*/  ULEA.HI UR4, UR9, UR19, URZ, 0x19 ;  /* 0x0000001309047291 */ /* 0x000fe4000f8fc8ff */
[----:B------:R-:W-:Y:S01]  /*0780*/  UIMAD.WIDE UR20, UR14, 0x10, UR20 ;  /* 0x000000100e1478a5 */ /* 0x000fe2000f8e0214 */
[----:B------:R-:W-:Y:S01]  /*0790*/  UMOV UR9, 0x400 ;  /* 0x0000040000097882 */ /* 0x000fe20000000000 */
[----:B------:R-:W-:Y:S02]  /*07a0*/  ULOP3.LUT UR7, UR4, 0xfffe, URZ, 0xc0, !UPT ;  /* 0x0000fffe04077892 */ /* 0x000fe4000f8ec0ff */
[----:B0-----:R-:W-:Y:S02]  /*07b0*/  ULEA UR8, UR8, UR9, 0x18 ;  /* 0x0000000908087291 */ /* 0x001fe4000f8ec0ff */
[----:B------:R-:W-:Y:S01]  /*07c0*/  IADD3 R127, P0, PT, R68, UR20, RZ ;  /* 0x00000014447f7c10 */ /* 0x000fe2000ff1e0ff */
[----:B------:R-:W-:Y:S02]  /*07d0*/  UIADD3 UR7, UPT, UPT, URZ, -UR7, URZ ;  /* 0x80000007ff077290 */ /* 0x000fe4000fffe0ff */
[----:B------:R-:W-:Y:S01]  /*07e0*/  UPRMT UR6, UR4, 0x8880, URZ ;  /* 0x0000888004067896 */ /* 0x000fe200080000ff */
[----:B------:R-:W-:Y:S01]  /*07f0*/  IADD3.X R126, PT, PT, R69, UR21, RZ, P0, !PT ;  /* 0x00000015457e7c10 */ /* 0x000fe200087fe4ff */
[----:B------:R-:W-:Y:S01]  /*0800*/  UPRMT UR7, UR7, 0x7710, URZ ;  /* 0x0000771007077896 */ /* 0x000fe200080000ff */
[----:B------:R-:W-:Y:S01]  /*0810*/  LEA R100, R100, UR8, 0x4 ;  /* 0x0000000864647c11 */ /* 0x000fe2000f8e20ff */
[----:B------:R-:W0:Y:S01]  /*0820*/  LDCU.64 UR4, c[0x0][0x4d0] ;  /* 0x00009a00ff0477ac */ /* 0x000e220008000a00 */
[----:B------:R-:W-:-:S02]  /*0830*/  VIADD R3, R3, UR8 ;  /* 0x0000000803037c36 */ /* 0x000fc40008000000 */
[----:B------:R-:W-:Y:S01]  /*0840*/  VIADD R12, R12, UR8 ;  /* 0x000000080c0c7c36 */ /* 0x000fe20008000000 */
[----:B------:R-:W-:Y:S02]  /*0850*/  USHF.R.S32.HI UR6, URZ, 0x1, UR6 ;  /* 0x00000001ff067899 */ /* 0x000fe40008011406 */
[----:B------:R-:W-:Y:S02]  /*0860*/  UIADD3 UR19, UPT, UPT, UR19, UR7, URZ ;  /* 0x0000000713137290 */ /* 0x000fe4000fffe0ff */
[----:B------:R-:W-:Y:S02]  /*0870*/  UPRMT UR6, UR6, 0x9910, URZ ;  /* 0x0000991006067896 */ /* 0x000fe400080000ff */
[----:B------:R-:W-:Y:S02]  /*0880*/  UPRMT UR7, UR19, 0x8880, URZ ;  /* 0x0000888013077896 */ /* 0x000fe400080000ff */
[----:B------:R-:W-:-:S04]  /*0890*/  UIMAD UR9, UR18, 0x108, URZ ;  /* 0x00000108120978a4 */ /* 0x000fc8000f8e02ff */
[----:B------:R-:W-:Y:S02]  /*08a0*/  ULEA UR22, UR6, UR9, 0x4 ;  /* 0x0000000906167291 */ /* 0x000fe4000f8e20ff */
[----:B------:R-:W-:Y:S02]  /*08b0*/  ULEA UR7, UR7, UR9, 0x5 ;  /* 0x0000000907077291 */ /* 0x000fe4000f8e28ff */
[----:B0-----:R-:W-:Y:S02]  /*08c0*/  UISETP.NE.U32.AND UP0, UPT, UR4, URZ, UPT ;  /* 0x000000ff0400728c */ /* 0x001fe4000bf05070 */
[----:B------:R-:W-:Y:S02]  /*08d0*/  IMAD.U32 R0, RZ, RZ, UR22 ;  /* 0x00000016ff007e24 */ /* 0x000fe4000f8e00ff */
[----:B------:R-:W-:Y:S01]  /*08e0*/  IMAD.U32 R2, RZ, RZ, UR7 ;  /* 0x00000007ff027e24 */ /* 0x000fe2000f8e00ff */
[----:B------:R-:W-:Y:S01]  /*08f0*/  ULOP3.LUT UR7, UR19, 0xffff, URZ, 0xc0, !UPT ;  /* 0x0000ffff13077892 */ /* 0x000fe2000f8ec0ff */
[----:B------:R-:W-:Y:S01]  /*0900*/  IMAD R0, R0, 0x10, R12 ;  /* 0x0000001000007824 */ /* 0x000fe200078e020c */
[----:B------:R-:W-:Y:S01]  /*0910*/  CS2R R12, SRZ ;  /* 0x00000000000c7805 */ /* 0x000fe2000001ff00 */
[----:B------:R-:W-:Y:S01]  /*0920*/  IMAD R2, R2, 0x10, R3 ;  /* 0x0000001002027824 */ /* 0x000fe200078e0203 */
[----:B------:R-:W-:Y:S01]  /*0930*/  IADD3.X R3, PT, PT, R71, UR11, RZ, P1, !PT ;  /* 0x0000000b47037c10 */ /* 0x000fe20008ffe4ff */
[----:B------:R-:W-:-:S02]  /*0940*/  UISETP.NE.AND.EX UP0, UPT, UR5, URZ, UPT, UP0 ;  /* 0x000000ff0500728c */ /* 0x000fc4000bf05300 */
[----:B------:R-:W-:Y:S01]  /*0950*/  UPRMT UR7, UR7, 0x8880, URZ ;  /* 0x0000888007077896 */ /* 0x000fe200080000ff */
[----:B---3--:R0:W-:Y:S04]  /*0960*/  STS.128 [R100], R8 ;  /* 0x0000000864007388 */ /* 0x0081e80000000c00 */
[----:B----4-:R1:W-:Y:S01]  /*0970*/  STS.128 [R100+0x2100], R4 ;  /* 0x0021000464007388 */ /* 0x0103e20000000c00 */
[----:B0-----:R-:W-:Y:S02]  /*0980*/  CS2R R10, SRZ ;  /* 0x00000000000a7805 */ /* 0x001fe4000001ff00 */
[----:B------:R-:W-:Y:S02]  /*0990*/  CS2R R8, SRZ ;  /* 0x0000000000087805 */ /* 0x000fe4000001ff00 */
[----:B-1----:R-:W-:-:S02]  /*09a0*/  CS2R R6, SRZ ;  /* 0x0000000000067805 */ /* 0x002fc4000001ff00 */
[----:B------:R-:W-:Y:S01]  /*09b0*/  CS2R R4, SRZ ;  /* 0x0000000000047805 */ /* 0x000fe2000001ff00 */
[----:B------:R-:W-:Y:S06]  /*09c0*/  BAR.SYNC.DEFER_BLOCKING 0x0 ;  /* 0x0000000000007b1d */ /* 0x000fec0000010000 */
[----:B------:R-:W-:Y:S05]  /*09d0*/  BRA.U !UP1, `(.L_x_33) ;  /* 0x00000045097c7547 */ /* 0x000fea000b800000 */
[----:B------:R-:W0:Y:S01]  /*09e0*/  LDS.128 R96, [R2] ;  /* 0x0000000002607984 */ /* 0x000e220000000c00 */
[----:B------:R-:W-:Y:S01]  /*09f0*/  IMAD.U32 R55, RZ, RZ, UR15 ;  /* 0x0000000fff377e24 */ /* 0x000fe2000f8e00ff */
[----:B------:R-:W-:Y:S01]  /*0a00*/  UIADD3 UR12, UPT, UPT, UR15, 0x3, URZ ;  /* 0x000000030f0c7890 */ /* 0x000fe2000fffe0ff */
[C---:B------:R-:W-:Y:S01]  /*0a10*/  VIADD R129, R100.reuse, 0x3180 ;  /* 0x0000318064817836 */ /* 0x040fe20000000000 */
[----:B------:R-:W1:Y:S01]  /*0a20*/  LDS.128 R92, [R2+0x80] ;  /* 0x00008000025c7984 */ /* 0x000e620000000c00 */
[----:B------:R-:W-:Y:S01]  /*0a30*/  IADD3 R128, PT, PT, R100, 0x1080, RZ ;  /* 0x0000108064807810 */ /* 0x000fe20007ffe0ff */
[----:B------:R-:W2:Y:S01]  /*0a40*/  LDCU.64 UR8, c[0x0][0x3e0] ;  /* 0x00007c00ff0877ac */ /* 0x000ea20008000a00 */
[C---:B------:R-:W-:Y:S01]  /*0a50*/  ISETP.GT.AND P2, PT, R55.reuse, 0x4, !P2 ;  /* 0x000000043700780c */ /* 0x040fe20005744270 */
[----:B------:R-:W3:Y:S01]  /*0a60*/  LDS.128 R88, [R2+0x100] ;  /* 0x0001000002587984 */ /* 0x000ee20000000c00 */
[----:B------:R-:W-:Y:S01]  /*0a70*/  ISETP.GT.AND P3, PT, R55, 0x4, !P3 ;  /* 0x000000043700780c */ /* 0x000fe20005f64270 */
[----:B------:R-:W-:Y:S01]  /*0a80*/  HFMA2 R55, -RZ, RZ, 0, 0 ;  /* 0x00000000ff377431 */ /* 0x000fe200000001ff */
[----:B------:R-:W-:Y:S01]  /*0a90*/  SEL R131, RZ, 0x1, !P2 ;  /* 0x00000001ff837807 */ /* 0x000fe20005000000 */
[----:B------:R-:W4:Y:S01]  /*0aa0*/  LDS.128 R84, [R2+0x180] ;  /* 0x0001800002547984 */ /* 0x000f220000000c00 */
[----:B------:R-:W-:Y:S01]  /*0ab0*/  SEL R130, RZ, 0x1, !P3 ;  /* 0x00000001ff827807 */ /* 0x000fe20005800000 */
[----:B------:R-:W0:Y:S02]  /*0ac0*/  LDCU.64 UR4, c[0x0][0x3b0] ;  /* 0x00007600ff0477ac */ /* 0x000e240008000a00 */
[----:B------:R-:W0:Y:S01]  /*0ad0*/  LDS.128 R80, [R0+0x2100] ;  /* 0x0021000000507984 */ /* 0x000e220000000c00 */
[----:B------:R-:W-:-:S03]  /*0ae0*/  USHF.R.U32.HI UR12, URZ, 0x2, UR12 ;  /* 0x00000002ff0c7899 */ /* 0x000fc6000801160c */
[----:B------:R-:W0:Y:S01]  /*0af0*/  LDS.128 R76, [R0+0x2140] ;  /* 0x00214000004c7984 */ /* 0x000e220000000c00 */
[----:B------:R-:W-:-:S03]  /*0b00*/  UMOV UR11, 0x1 ;  /* 0x00000001000b7882 */ /* 0x000fc60000000000 */
[----:B------:R-:W0:Y:S04]  /*0b10*/  LDS.128 R72, [R0+0x2180] ;  /* 0x0021800000487984 */ /* 0x000e280000000c00 */
[----:B------:R5:W0:Y:S02]  /*0b20*/  LDS.128 R68, [R0+0x21c0] ;  /* 0x0021c00000447984 */ /* 0x000a240000000c00 */
[----:B-123-5:R-:W-:-:S07]  /*0b30*/  VIADD R0, R0, 0x2100 ;  /* 0x0000210000007836 */ /* 0x02efce0000000000 */
.L_x_34:
[----:B------:R-:W-:Y:S01]  /*0b40*/  LDS.128 R104, [R2+0x420] ;  /* 0x0004200002687984 */ /* 0x000fe20000000c00 */
[----:B0-----:R-:W-:Y:S01]  /*0b50*/  FFMA R4, R99, R80, R4 ;  /* 0x0000005063047223 */ /* 0x001fe20000000004 */
[----:B------:R-:W-:Y:S01]  /*0b60*/  ISETP.NE.U32.AND P0, PT, R130, RZ, PT ;  /* 0x000000ff8200720c */ /* 0x000fe20003f05070 */
[----:B------:R-:W-:Y:S02]  /*0b70*/  UISETP.NE.AND UP1, UPT, UR11, 0x1, UPT ;  /* 0x000000010b00788c */ /* 0x000fe4000bf25270 */
[----:B------:R-:W-:Y:S01]  /*0b80*/  FFMA R4, R96, R83, R4 ;  /* 0x0000005360047223 */ /* 0x000fe20000000004 */
[----:B------:R-:W-:Y:S02]  /*0b90*/  UIADD3 UR10, UPT, UPT, UR12, -0x1, URZ ;  /* 0xffffffff0c0a7890 */ /* 0x000fe4000fffe0ff */
[----:B------:R-:W0:Y:S01]  /*0ba0*/  LDS.128 R100, [R0+0x420] ;  /* 0x0004200000647984 */ /* 0x000e220000000c00 */
[----:B------:R-:W-:Y:S01]  /*0bb0*/  FFMA R4, R97, R82, R4 ;  /* 0x0000005261047223 */ /* 0x000fe20000000004 */
[----:B------:R-:W-:Y:S01]  /*0bc0*/  FFMA R5, R99, R81, R5 ;  /* 0x0000005163057223 */ /* 0x000fe20000000005 */
[----:B------:R-:W-:Y:S01]  /*0bd0*/  PLOP3.LUT P1, PT, PT, PT, UP1, 0x80, 0x8 ;  /* 0x000000000008781c */ /* 0x000fe20003f2f018 */
[----:B------:R-:W-:Y:S01]  /*0be0*/  UISETP.GT.AND UP1, UPT, UR12, 0x2, UPT ;  /* 0x000000020c00788c */ /* 0x000fe2000bf24270 */
[----:B------:R-:W-:Y:S01]  /*0bf0*/  FFMA R4, R81, -R98, R4 ;  /* 0x8000006251047223 */ /* 0x000fe20000000004 */
[----:B------:R-:W-:Y:S01]  /*0c00*/  FFMA R5, R97, R83, R5 ;  /* 0x0000005361057223 */ /* 0x000fe20000000005 */
[----:B------:R-:W-:Y:S01]  /*0c10*/  @P0 MOV R125, R3 ;  /* 0x00000003007d0202 */ /* 0x000fe20000000f00 */
[----:B------:R-:W1:Y:S01]  /*0c20*/  LDS.128 R108, [R2+0x4a0] ;  /* 0x0004a000026c7984 */ /* 0x000e620000000c00 */
[----:B------:R-:W-:Y:S01]  /*0c30*/  ULOP3.LUT UR11, UR11, 0x1, URZ, 0x3c, !UPT ;  /* 0x000000010b0b7892 */ /* 0x000fe2000f8e3cff */
[----:B------:R-:W-:Y:S01]  /*0c40*/  FFMA R5, R98, R80, R5 ;  /* 0x0000005062057223 */ /* 0x000fe20000000005 */
[C---:B------:R-:W-:Y:S03]  /*0c50*/  FFMA R6, R99.reuse, R82, R6 ;  /* 0x0000005263067223 */ /* 0x040fe60000000006 */
[----:B------:R-:W-:Y:S01]  /*0c60*/  FFMA R5, R82, -R96, R5 ;  /* 0x8000006052057223 */ /* 0x000fe20000000005 */
[----:B------:R-:W-:Y:S01]  /*0c70*/  FFMA R6, R98, R83, R6 ;  /* 0x0000005362067223 */ /* 0x000fe20000000006 */
[----:B------:R-:W2:Y:S03]  /*0c80*/  LDS.128 R116, [R2+0x520] ;  /* 0x0005200002747984 */ /* 0x000ea60000000c00 */
[----:B------:R-:W-:Y:S01]  /*0c90*/  FFMA R6, R96, R81, R6 ;  /* 0x0000005160067223 */ /* 0x000fe20000000006 */
[----:B------:R-:W-:Y:S01]  /*0ca0*/  FFMA R7, R99, R83, R7 ;  /* 0x0000005363077223 */ /* 0x000fe20000000007 */
[----:B------:R-:W-:Y:S02]  /*0cb0*/  FFMA R8, R95, R80, R8 ;  /* 0x000000505f087223 */ /* 0x000fe40000000008 */
[----:B------:R-:W-:Y:S01]  /*0cc0*/  FFMA R6, R80, -R97, R6 ;  /* 0x8000006150067223 */ /* 0x000fe20000000006 */
[----:B------:R-:W3:Y:S01]  /*0cd0*/  LDS.128 R112, [R2+0x5a0] ;  /* 0x0005a00002707984 */ /* 0x000ee20000000c00 */
[----:B------:R-:W-:Y:S01]  /*0ce0*/  FFMA R8, R92, R83, R8 ;  /* 0x000000535c087223 */ /* 0x000fe20000000008 */
[----:B------:R-:W-:Y:S03]  /*0cf0*/  FFMA R7, R80, -R96, R7 ;  /* 0x8000006050077223 */ /* 0x000fe60000000007 */
[----:B------:R-:W-:Y:S01]  /*0d00*/  FFMA R8, R93, R82, R8 ;  /* 0x000000525d087223 */ /* 0x000fe20000000008 */
[----:B------:R-:W-:Y:S01]  /*0d10*/  FFMA R9, R95, R81, R9 ;  /* 0x000000515f097223 */ /* 0x000fe20000000009 */
[C---:B------:R-:W-:Y:S01]  /*0d20*/  FFMA R7, R81.reuse, -R97, R7 ;  /* 0x8000006151077223 */ /* 0x040fe20000000007 */
[----:B------:R-:W5:Y:S01]  /*0d30*/  LDS.128 R120, [R0+0x460] ;  /* 0x0004600000787984 */ /* 0x000f620000000c00 */
[----:B------:R-:W-:Y:S01]  /*0d40*/  FFMA R8, R81, -R94, R8 ;  /* 0x8000005e51087223 */ /* 0x000fe20000000008 */
[-C--:B------:R-:W-:Y:S01]  /*0d50*/  FFMA R9, R93, R83.reuse, R9 ;  /* 0x000000535d097223 */ /* 0x080fe20000000009 */
[----:B------:R-:W-:Y:S03]  /*0d60*/  FFMA R7, R82, -R98, R7 ;  /* 0x8000006252077223 */ /* 0x000fe60000000007 */
        /* <DEDUP_REMOVED lines=12> */
[----:B------:R-:W-:Y:S02]  /*0e30*/  FFMA R13, R91, R81, R13 ;  /* 0x000000515b0d7223 */ /* 0x000fe4000000000d */
[----:B------:R-:W-:Y:S01]  /*0e40*/  FFMA R11, R82, -R94, R11 ;  /* 0x8000005e520b7223 */ /* 0x000fe2000000000b */
[----:B------:R-:W-:Y:S01]  /*0e50*/  FFMA R12, R81, -R90, R12 ;  /* 0x8000005a510c7223 */ /* 0x000fe2000000000c */
[-C--:B------:R-:W-:Y:S04]  /*0e60*/  FFMA R13, R89, R83.reuse, R13 ;  /* 0x00000053590d7223 */ /* 0x080fe8000000000d */
[----:B------:R-:W-:Y:S01]  /*0e70*/  FFMA R13, R90, R80, R13 ;  /* 0x000000505a0d7223 */ /* 0x000fe2000000000d */
[C---:B------:R-:W-:Y:S03]  /*0e80*/  FFMA R14, R91.reuse, R82, R14 ;  /* 0x000000525b0e7223 */ /* 0x040fe6000000000e */
[----:B------:R-:W-:Y:S01]  /*0e90*/  FFMA R13, R82, -R88, R13 ;  /* 0x80000058520d7223 */ /* 0x000fe2000000000d */
[----:B------:R-:W-:Y:S04]  /*0ea0*/  FFMA R14, R90, R83, R14 ;  /* 0x000000535a0e7223 */ /* 0x000fe8000000000e */
[----:B------:R-:W-:Y:S01]  /*0eb0*/  FFMA R14, R88, R81, R14 ;  /* 0x00000051580e7223 */ /* 0x000fe2000000000e */
[----:B------:R-:W-:Y:S01]  /*0ec0*/  FFMA R15, R91, R83, R15 ;  /* 0x000000535b0f7223 */ /* 0x000fe2000000000f */
[----:B----4-:R-:W-:Y:S02]  /*0ed0*/  FFMA R16, R87, R80, R16 ;  /* 0x0000005057107223 */ /* 0x010fe40000000010 */
        /* <DEDUP_REMOVED lines=14> */
[C---:B------:R-:W-:Y:S01]  /*0fc0*/  FFMA R19, R87.reuse, R83, R19 ;  /* 0x0000005357137223 */ /* 0x040fe20000000013 */
[----:B------:R-:W-:Y:S02]  /*0fd0*/  FFMA R20, R87, R76, R20 ;  /* 0x0000004c57147223 */ /* 0x000fe40000000014 */
[C---:B------:R-:W-:Y:S01]  /*0fe0*/  FFMA R18, R80.reuse, -R85, R18 ;  /* 0x8000005550127223 */ /* 0x040fe20000000012 */
[----:B------:R-:W-:Y:S01]  /*0ff0*/  FFMA R19, R80, -R84, R19 ;  /* 0x8000005450137223 */ /* 0x000fe20000000013 */
[----:B------:R-:W-:Y:S03]  /*1000*/  FFMA R20, R84, R79, R20 ;  /* 0x0000004f54147223 */ /* 0x000fe60000000014 */
[----:B------:R-:W-:Y:S01]  /*1010*/  FFMA R19, R81, -R85, R19 ;  /* 0x8000005551137223 */ /* 0x000fe20000000013 */
[----:B------:R-:W-:Y:S01]  /*1020*/  FFMA R20, R85, R78, R20 ;  /* 0x0000004e55147223 */ /* 0x000fe20000000014 */
[----:B------:R-:W-:Y:S02]  /*1030*/  FFMA R21, R87, R77, R21 ;  /* 0x0000004d57157223 */ /* 0x000fe40000000015 */
[-C--:B------:R-:W-:Y:S01]  /*1040*/  FFMA R19, R82, -R86.reuse, R19 ;  /* 0x8000005652137223 */ /* 0x080fe20000000013 */
[----:B------:R-:W-:Y:S01]  /*1050*/  FFMA R20, R77, -R86, R20 ;  /* 0x800000564d147223 */ /* 0x000fe20000000014 */
[----:B------:R-:W4:Y:S01]  /*1060*/  LDS.128 R80, [R0+0x4a0] ;  /* 0x0004a00000507984 */ /* 0x000f220000000c00 */
[-C--:B------:R-:W-:Y:S04]  /*1070*/  FFMA R21, R85, R79.reuse, R21 ;  /* 0x0000004f55157223 */ /* 0x080fe80000000015 */
        /* <DEDUP_REMOVED lines=128> */
[----:B------:R-:W-:Y:S01]  /*1880*/  LDS.128 R72, [R0+0x840] ;  /* 0x0008400000487984 */ /* 0x000fe20000000c00 */
        /* <DEDUP_REMOVED lines=54> */
[-C--:B------:R-:W-:Y:S01]  /*1bf0*/  FFMA R65, R70, -R96.reuse, R65 ;  /* 0x8000006046417223 */ /* 0x080fe20000000041 */
[----:B------:R-:W-:Y:S04]  /*1c00*/  FFMA R66, R98, R71, R66 ;  /* 0x0000004762427223 */ /* 0x000fe80000000042 */
[----:B------:R-:W-:Y:S01]  /*1c10*/  FFMA R66, R96, R69, R66 ;  /* 0x0000004560427223 */ /* 0x000fe20000000042 */
[----:B------:R-:W-:Y:S03]  /*1c20*/  FFMA R67, R99, R71, R67 ;  /* 0x0000004763437223 */ /* 0x000fe60000000043 */
[CC--:B------:R-:W-:Y:S01]  /*1c30*/  FFMA R66, R68.reuse, -R97.reuse, R66 ;  /* 0x8000006144427223 */ /* 0x0c0fe20000000042 */
[----:B------:R-:W-:Y:S04]  /*1c40*/  FFMA R67, R68, -R96, R67 ;  /* 0x8000006044437223 */ /* 0x000fe80000000043 */
[----:B------:R-:W-:Y:S04]  /*1c50*/  FFMA R67, R69, -R97, R67 ;  /* 0x8000006145437223 */ /* 0x000fe80000000043 */
[----:B------:R-:W-:Y:S02]  /*1c60*/  FFMA R67, R70, -R98, R67 ;  /* 0x8000006246437223 */ /* 0x000fe40000000043 */
[----:B------:R-:W4:Y:S08]  /*1c70*/  LDS.128 R68, [R2+0x9c0] ;  /* 0x0009c00002447984 */ /* 0x000f300000000c00 */
[----:B------:R-:W4:Y:S01]  /*1c80*/  LDS.128 R96, [R0+0x880] ;  /* 0x0008800000607984 */ /* 0x000f220000000c00 */
[----:B0-----:R-:W-:Y:S04]  /*1c90*/  FFMA R4, R107, R100, R4 ;  /* 0x000000646b047223 */ /* 0x001fe80000000004 */
[----:B------:R-:W-:Y:S04]  /*1ca0*/  FFMA R4, R104, R103, R4 ;  /* 0x0000006768047223 */ /* 0x000fe80000000004 */
[----:B------:R-:W-:Y:S01]  /*1cb0*/  FFMA R4, R105, R102, R4 ;  /* 0x0000006669047223 */ /* 0x000fe20000000004 */
[-C--:B------:R-:W-:Y:S03]  /*1cc0*/  FFMA R5, R107, R101.reuse, R5 ;  /* 0x000000656b057223 */ /* 0x080fe60000000005 */
[C---:B------:R-:W-:Y:S01]  /*1cd0*/  FFMA R4, -R106.reuse, R101, R4 ;  /* 0x000000656a047223 */ /* 0x040fe20000000104 */
[-C--:B------:R-:W-:Y:S04]  /*1ce0*/  FFMA R5, R105, R103.reuse, R5 ;  /* 0x0000006769057223 */ /* 0x080fe80000000005 */
[----:B------:R-:W-:Y:S01]  /*1cf0*/  FFMA R5, R106, R100, R5 ;  /* 0x000000646a057223 */ /* 0x000fe20000000005 */
[CC--:B------:R-:W-:Y:S03]  /*1d00*/  FFMA R6, R107.reuse, R102.reuse, R6 ;  /* 0x000000666b067223 */ /* 0x0c0fe60000000006 */
[----:B------:R-:W-:Y:S01]  /*1d10*/  FFMA R5, -R104, R102, R5 ;  /* 0x0000006668057223 */ /* 0x000fe20000000105 */
[----:B------:R-:W-:Y:S04]  /*1d20*/  FFMA R6, R106, R103, R6 ;  /* 0x000000676a067223 */ /* 0x000fe80000000006 */
[C---:B------:R-:W-:Y:S01]  /*1d30*/  FFMA R6, R104.reuse, R101, R6 ;  /* 0x0000006568067223 */ /* 0x040fe20000000006 */
[-C--:B------:R-:W-:Y:S01]  /*1d40*/  FFMA R7, R107, R103.reuse, R7 ;  /* 0x000000676b077223 */ /* 0x080fe20000000007 */
[-C--:B-1----:R-:W-:Y:S02]  /*1d50*/  FFMA R8, R111, R100.reuse, R8 ;  /* 0x000000646f087223 */ /* 0x082fe40000000008 */
[CC--:B------:R-:W-:Y:S01]  /*1d60*/  FFMA R6, -R105.reuse, R100.reuse, R6 ;  /* 0x0000006469067223 */ /* 0x0c0fe20000000106 */
[----:B------:R-:W-:Y:S01]  /*1d70*/  FFMA R7, -R104, R100, R7 ;  /* 0x0000006468077223 */ /* 0x000fe20000000107 */
[----:B------:R-:W-:Y:S03]  /*1d80*/  FFMA R8, R108, R103, R8 ;  /* 0x000000676c087223 */ /* 0x000fe60000000008 */
[-C--:B------:R-:W-:Y:S01]  /*1d90*/  FFMA R7, -R105, R101.reuse, R7 ;  /* 0x0000006569077223 */ /* 0x080fe20000000107 */
[-C--:B------:R-:W-:Y:S01]  /*1da0*/  FFMA R8, R109, R102.reuse, R8 ;  /* 0x000000666d087223 */ /* 0x080fe20000000008 */
[-C--:B------:R-:W-:Y:S02]  /*1db0*/  FFMA R9, R111, R101.reuse, R9 ;  /* 0x000000656f097223 */ /* 0x080fe40000000009 */
[----:B------:R-:W-:Y:S01]  /*1dc0*/  FFMA R7, -R106, R102, R7 ;  /* 0x000000666a077223 */ /* 0x000fe20000000107 */
        /* <DEDUP_REMOVED lines=8> */
[-C--:B--2---:R-:W-:Y:S02]  /*1e50*/  FFMA R12, R119, R100.reuse, R12 ;  /* 0x00000064770c7223 */ /* 0x084fe4000000000c */
        /* <DEDUP_REMOVED lines=15> */
[-C--:B---3--:R-:W-:Y:S02]  /*1f50*/  FFMA R16, R115, R100.reuse, R16 ;  /* 0x0000006473107223 */ /* 0x088fe40000000010 */
        /* <DEDUP_REMOVED lines=14> */
[C---:B------:R-:W-:Y:S01]  /*2040*/  FFMA R19, R115.reuse, R103, R19 ;  /* 0x0000006773137223 */ /* 0x040fe20000000013 */
[----:B-----5:R-:W-:Y:S02]  /*2050*/  FFMA R20, R115, R120, R20 ;  /* 0x0000007873147223 */ /* 0x020fe40000000014 */
[CC--:B------:R-:W-:Y:S01]  /*2060*/  FFMA R18, -R113.reuse, R100.reuse, R18 ;  /* 0x0000006471127223 */ /* 0x0c0fe20000000112 */
[C---:B------:R-:W-:Y:S01]  /*2070*/  FFMA R19, -R112.reuse, R100, R19 ;  /* 0x0000006470137223 */ /* 0x040fe20000000113 */
[----:B------:R-:W-:Y:S03]  /*2080*/  FFMA R20, R112, R123, R20 ;  /* 0x0000007b70147223 */ /* 0x000fe60000000014 */
[C---:B------:R-:W-:Y:S01]  /*2090*/  FFMA R19, -R113.reuse, R101, R19 ;  /* 0x0000006571137223 */ /* 0x040fe20000000113 */
[----:B------:R-:W-:Y:S01]  /*20a0*/  FFMA R20, R113, R122, R20 ;  /* 0x0000007a71147223 */ /* 0x000fe20000000014 */
[-C--:B------:R-:W-:Y:S02]  /*20b0*/  FFMA R21, R115, R121.reuse, R21 ;  /* 0x0000007973157223 */ /* 0x080fe40000000015 */
[C---:B------:R-:W-:Y:S01]  /*20c0*/  FFMA R19, -R114.reuse, R102, R19 ;  /* 0x0000006672137223 */ /* 0x040fe20000000113 */
[C---:B------:R-:W-:Y:S01]  /*20d0*/  FFMA R20, -R114.reuse, R121, R20 ;  /* 0x0000007972147223 */ /* 0x040fe20000000114 */
[----:B------:R-:W0:Y:S01]  /*20e0*/  LDS.128 R100, [R0+0x8c0] ;  /* 0x0008c00000647984 */ /* 0x000e220000000c00 */
[-C--:B------:R-:W-:Y:S04]  /*20f0*/  FFMA R21, R113, R123.reuse, R21 ;  /* 0x0000007b71157223 */ /* 0x080fe80000000015 */
[----:B------:R-:W-:Y:S01]  /*2100*/  FFMA R21, R114, R120, R21 ;  /* 0x0000007872157223 */ /* 0x000fe20000000015 */
[CC--:B------:R-:W-:Y:S03]  /*2110*/  FFMA R22, R115.reuse, R122.reuse, R22 ;  /* 0x0000007a73167223 */ /* 0x0c0fe60000000016 */
[----:B------:R-:W-:Y:S01]  /*2120*/  FFMA R21, -R112, R122, R21 ;  /* 0x0000007a70157223 */ /* 0x000fe20000000115 */
[----:B------:R-:W-:Y:S04]  /*2130*/  FFMA R22, R114, R123, R22 ;  /* 0x0000007b72167223 */ /* 0x000fe80000000016 */
[C---:B------:R-:W-:Y:S01]  /*2140*/  FFMA R22, R112.reuse, R121, R22 ;  /* 0x0000007970167223 */ /* 0x040fe20000000016 */
[-C--:B------:R-:W-:Y:S01]  /*2150*/  FFMA R23, R115, R123.reuse, R23 ;  /* 0x0000007b73177223 */ /* 0x080fe20000000017 */
[-C--:B------:R-:W-:Y:S02]  /*2160*/  FFMA R24, R119, R120.reuse, R24 ;  /* 0x0000007877187223 */ /* 0x080fe40000000018 */
        /* <DEDUP_REMOVED lines=47> */
[----:B----4-:R-:W-:Y:S02]  /*2460*/  FFMA R36, R107, R80, R36 ;  /* 0x000000506b247223 */ /* 0x010fe40000000024 */
        /* <DEDUP_REMOVED lines=8> */
[----:B------:R-:W1:Y:S01]  /*24f0*/  LDS.128 R120, [R0+0x900] ;  /* 0x0009000000787984 */ /* 0x000e620000000c00 */
        /* <DEDUP_REMOVED lines=55> */
[----:B------:R-:W-:Y:S02]  /*2870*/  FFMA R52, R115, R76, R52 ;  /* 0x0000004c73347223 */ /* 0x000fe40000000034 */
        /* <DEDUP_REMOVED lines=8> */
[----:B------:R-:W-:Y:S01]  /*2900*/  LDS.128 R80, [R0+0xc60] ;  /* 0x000c600000507984 */ /* 0x000fe20000000c00 */
        /* <DEDUP_REMOVED lines=16> */
[----:B------:R-:W2:Y:S01]  /*2a10*/  LDS.128 R112, [R2+0xc60] ;  /* 0x000c600002707984 */ /* 0x000ea20000000c00 */
        /* <DEDUP_REMOVED lines=13> */
[-C--:B------:R-:W-:Y:S01]  /*2af0*/  FFMA R61, R111, R77.reuse, R61 ;  /* 0x0000004d6f3d7223 */ /* 0x080fe2000000003d */
[----:B------:R-:W-:Y:S01]  /*2b00*/  CS2R R116, SRZ ;  /* 0x0000000000747805 */ /* 0x000fe2000001ff00 */
[----:B------:R-:W-:Y:S01]  /*2b10*/  FFMA R59, -R118, R78, R59 ;  /* 0x0000004e763b7223 */ /* 0x000fe2000000013b */
[C---:B------:R-:W-:Y:S01]  /*2b20*/  FFMA R60, -R110.reuse, R77, R60 ;  /* 0x0000004d6e3c7223 */ /* 0x040fe2000000013c */
[-C--:B------:R-:W-:Y:S01]  /*2b30*/  FFMA R61, R109, R79.reuse, R61 ;  /* 0x0000004f6d3d7223 */ /* 0x080fe2000000003d */
[----:B------:R-:W-:Y:S03]  /*2b40*/  CS2R R118, SRZ ;  /* 0x0000000000767805 */ /* 0x000fe6000001ff00 */
[----:B------:R-:W-:Y:S01]  /*2b50*/  FFMA R61, R110, R76, R61 ;  /* 0x0000004c6e3d7223 */ /* 0x000fe2000000003d */
[-C--:B------:R-:W-:Y:S02]  /*2b60*/  FFMA R62, R111, R78.reuse, R62 ;  /* 0x0000004e6f3e7223 */ /* 0x080fe4000000003e */
[----:B------:R3:W4:Y:S01]  /*2b70*/  @P0 LDG.E.LTC128B.128 R116, desc[UR16][R124.64] ;  /* 0x000000107c740981 */ /* 0x000722000c1e1d20 */
[----:B------:R-:W-:Y:S01]  /*2b80*/  FFMA R61, -R108, R78, R61 ;  /* 0x0000004e6c3d7223 */ /* 0x000fe2000000013d */
[----:B------:R-:W-:Y:S01]  /*2b90*/  FFMA R62, R110, R79, R62 ;  /* 0x0000004f6e3e7223 */ /* 0x000fe2000000003e */
[----:B------:R-:W-:Y:S03]  /*2ba0*/  ISETP.NE.U32.AND P0, PT, R131, RZ, PT ;  /* 0x000000ff8300720c */ /* 0x000fe60003f05070 */
        /* <DEDUP_REMOVED lines=10> */
[----:B------:R-:W-:Y:S01]  /*2c50*/  FFMA R64, -R106, R77, R64 ;  /* 0x0000004d6a407223 */ /* 0x000fe20000000140 */
[----:B------:R-:W5:Y:S01]  /*2c60*/  LDS.128 R108, [R2+0xce0] ;  /* 0x000ce000026c7984 */ /* 0x000f620000000c00 */
[-C--:B------:R-:W-:Y:S01]  /*2c70*/  FFMA R65, R105, R79.reuse, R65 ;  /* 0x0000004f69417223 */ /* 0x080fe20000000041 */
[----:B---3--:R-:W-:Y:S03]  /*2c80*/  IADD3 R124, P2, PT, R124, UR4, RZ ;  /* 0x000000047c7c7c10 */ /* 0x008fe6000ff5e0ff */
[----:B------:R-:W-:Y:S01]  /*2c90*/  FFMA R65, R106, R76, R65 ;  /* 0x0000004c6a417223 */ /* 0x000fe20000000041 */
[-C--:B------:R-:W-:Y:S01]  /*2ca0*/  FFMA R66, R107, R78.reuse, R66 ;  /* 0x0000004e6b427223 */ /* 0x080fe20000000042 */
[----:B------:R-:W-:Y:S02]  /*2cb0*/  IADD3.X R3, PT, PT, R3, UR5, RZ, P2, !PT ;  /* 0x0000000503037c10 */ /* 0x000fe400097fe4ff */
[----:B------:R-:W-:Y:S01]  /*2cc0*/  FFMA R65, -R104, R78, R65 ;  /* 0x0000004e68417223 */ /* 0x000fe20000000141 */
[----:B------:R-:W-:Y:S04]  /*2cd0*/  FFMA R66, R106, R79, R66 ;  /* 0x0000004f6a427223 */ /* 0x000fe80000000042 */
[C---:B------:R-:W-:Y:S01]  /*2ce0*/  FFMA R66, R104.reuse, R77, R66 ;  /* 0x0000004d68427223 */ /* 0x040fe20000000042 */
[----:B------:R-:W-:Y:S01]  /*2cf0*/  FFMA R67, R107, R79, R67 ;  /* 0x0000004f6b437223 */ /* 0x000fe20000000043 */
[----:B------:R-:W-:Y:S02]  /*2d00*/  FFMA R4, R87, R72, R4 ;  /* 0x0000004857047223 */ /* 0x000fe40000000004 */
[CC--:B------:R-:W-:Y:S01]  /*2d10*/  FFMA R66, -R105.reuse, R76.reuse, R66 ;  /* 0x0000004c69427223 */ /* 0x0c0fe20000000142 */
[----:B------:R-:W-:Y:S01]  /*2d20*/  FFMA R67, -R104, R76, R67 ;  /* 0x0000004c68437223 */ /* 0x000fe20000000143 */
[----:B------:R-:W-:Y:S03]  /*2d30*/  FFMA R4, R84, R75, R4 ;  /* 0x0000004b54047223 */ /* 0x000fe60000000004 */
[----:B------:R-:W-:Y:S01]  /*2d40*/  FFMA R67, -R105, R77, R67 ;  /* 0x0000004d69437223 */ /* 0x000fe20000000143 */
[----:B------:R-:W-:Y:S01]  /*2d50*/  FFMA R4, R85, R74, R4 ;  /* 0x0000004a55047223 */ /* 0x000fe20000000004 */
[-C--:B------:R-:W-:Y:S02]  /*2d60*/  FFMA R5, R87, R73.reuse, R5 ;  /* 0x0000004957057223 */ /* 0x080fe40000000005 */
[----:B------:R-:W-:Y:S01]  /*2d70*/  FFMA R67, -R106, R78, R67 ;  /* 0x0000004e6a437223 */ /* 0x000fe20000000143 */
[C---:B------:R-:W-:Y:S01]  /*2d80*/  FFMA R4, -R86.reuse, R73, R4 ;  /* 0x0000004956047223 */ /* 0x040fe20000000104 */
[----:B------:R-:W3:Y:S01]  /*2d90*/  LDS.128 R104, [R2+0xd60] ;  /* 0x000d600002687984 */ /* 0x000ee20000000c00 */
[-C--:B------:R-:W-:Y:S04]  /*2da0*/  FFMA R5, R85, R75.reuse, R5 ;  /* 0x0000004b55057223 */ /* 0x080fe80000000005 */
[----:B------:R-:W-:Y:S01]  /*2db0*/  FFMA R5, R86, R72, R5 ;  /* 0x0000004856057223 */ /* 0x000fe20000000005 */
[CC--:B------:R-:W-:Y:S02]  /*2dc0*/  FFMA R6, R87.reuse, R74.reuse, R6 ;  /* 0x0000004a57067223 */ /* 0x0c0fe40000000006 */
[----:B------:R-:W3:Y:S01]  /*2dd0*/  LDS.128 R76, [R2+0xde0] ;  /* 0x000de000024c7984 */ /* 0x000ee20000000c00 */
        /* <DEDUP_REMOVED lines=61> */
[----:B------:R-:W3:Y:S01]  /*31b0*/  LDS.128 R72, [R0+0xca0] ;  /* 0x000ca00000487984 */ /* 0x000ee20000000c00 */
        /* <DEDUP_REMOVED lines=55> */
[----:B0-----:R-:W-:Y:S02]  /*3530*/  FFMA R36, R87, R100, R36 ;  /* 0x0000006457247223 */ /* 0x001fe40000000024 */
[CC--:B------:R-:W-:Y:S01]  /*3540*/  FFMA R34, -R85.reuse, R96.reuse, R34 ;  /* 0x0000006055227223 */ /* 0x0c0fe20000000122 */
[C---:B------:R-:W-:Y:S01]  /*3550*/  FFMA R35, -R84.reuse, R96, R35 ;  /* 0x0000006054237223 */ /* 0x040fe20000000123 */
[----:B------:R-:W-:Y:S03]  /*3560*/  FFMA R36, R84, R103, R36 ;  /* 0x0000006754247223 */ /* 0x000fe60000000024 */
[C---:B------:R-:W-:Y:S01]  /*3570*/  FFMA R35, -R85.reuse, R97, R35 ;  /* 0x0000006155237223 */ /* 0x040fe20000000123 */
[----:B------:R-:W-:Y:S01]  /*3580*/  FFMA R36, R85, R102, R36 ;  /* 0x0000006655247223 */ /* 0x000fe20000000024 */
[----:B------:R-:W-:Y:S01]  /*3590*/  FFMA R37, R87, R101, R37 ;  /* 0x0000006557257223 */ /* 0x000fe20000000025 */
[----:B------:R-:W-:Y:S01]  /*35a0*/  CS2R R96, SRZ ;  /* 0x0000000000607805 */ /* 0x000fe2000001ff00 */
[C---:B------:R-:W-:Y:S01]  /*35b0*/  FFMA R35, -R86.reuse, R98, R35 ;  /* 0x0000006256237223 */ /* 0x040fe20000000123 */
[----:B------:R-:W-:Y:S01]  /*35c0*/  CS2R R98, SRZ ;  /* 0x0000000000627805 */ /* 0x000fe2000001ff00 */
[----:B------:R-:W-:Y:S01]  /*35d0*/  FFMA R37, R85, R103, R37 ;  /* 0x0000006755257223 */ /* 0x000fe20000000025 */
[C---:B------:R-:W-:Y:S03]  /*35e0*/  FFMA R36, -R86.reuse, R101, R36 ;  /* 0x0000006556247223 */ /* 0x040fe60000000124 */
        /* <DEDUP_REMOVED lines=54> */
[----:B-1----:R-:W-:Y:S02]  /*3950*/  FFMA R52, R71, R120, R52 ;  /* 0x0000007847347223 */ /* 0x002fe40000000034 */
        /* <DEDUP_REMOVED lines=15> */
[----:B------:R-:W-:Y:S01]  /*3a50*/  FFMA R55, R71, R123, R55 ;  /* 0x0000007b47377223 */ /* 0x000fe20000000037 */
[-C--:B------:R-:W-:Y:S02]  /*3a60*/  FFMA R56, R95, R120.reuse, R56 ;  /* 0x000000785f387223 */ /* 0x080fe40000000038 */
[-C--:B------:R-:W-:Y:S01]  /*3a70*/  FFMA R54, -R69, R120.reuse, R54 ;  /* 0x0000007845367223 */ /* 0x080fe20000000136 */
[----:B------:R-:W-:Y:S01]  /*3a80*/  FFMA R55, -R68, R120, R55 ;  /* 0x0000007844377223 */ /* 0x000fe20000000137 */
[----:B------:R-:W-:Y:S01]  /*3a90*/  @P0 MOV R68, R127 ;  /* 0x0000007f00440202 */ /* 0x000fe20000000f00 */
[----:B------:R-:W-:Y:S01]  /*3aa0*/  FFMA R56, R92, R123, R56 ;  /* 0x0000007b5c387223 */ /* 0x000fe20000000038 */
[----:B------:R-:W-:Y:S01]  /*3ab0*/  IADD3 R127, P3, PT, R127, UR8, RZ ;  /* 0x000000087f7f7c10 */ /* 0x000fe2000ff7e0ff */
[-C--:B------:R-:W-:Y:S01]  /*3ac0*/  FFMA R55, -R69, R121.reuse, R55 ;  /* 0x0000007945377223 */ /* 0x080fe20000000137 */
[----:B------:R-:W-:Y:S01]  /*3ad0*/  @P0 MOV R69, R126 ;  /* 0x0000007e00450202 */ /* 0x000fe20000000f00 */
[-C--:B------:R-:W-:Y:S01]  /*3ae0*/  FFMA R56, R93, R122.reuse, R56 ;  /* 0x0000007a5d387223 */ /* 0x080fe20000000038 */
[----:B------:R-:W-:Y:S01]  /*3af0*/  FFMA R57, R95, R121, R57 ;  /* 0x000000795f397223 */ /* 0x000fe20000000039 */
[----:B------:R-:W-:Y:S01]  /*3b00*/  FFMA R55, -R70, R122, R55 ;  /* 0x0000007a46377223 */ /* 0x000fe20000000137 */
[----:B------:R-:W-:Y:S01]  /*3b10*/  IADD3.X R126, PT, PT, R126, UR9, RZ, P3, !PT ;  /* 0x000000097e7e7c10 */ /* 0x000fe20009ffe4ff */
[----:B------:R0:W3:Y:S01]  /*3b20*/  @P0 LDG.E.LTC128B.128 R96, desc[UR16][R68.64] ;  /* 0x0000001044600981 */ /* 0x0000e2000c1e1d20 */
[----:B------:R-:W-:Y:S01]  /*3b30*/  FFMA R57, R93, R123, R57 ;  /* 0x0000007b5d397223 */ /* 0x000fe20000000039 */
[C---:B------:R-:W-:Y:S01]  /*3b40*/  FFMA R56, -R94.reuse, R121, R56 ;  /* 0x000000795e387223 */ /* 0x040fe20000000138 */
[----:B------:R-:W-:Y:S01]  /*3b50*/  PLOP3.LUT P0, PT, PT, PT, UP1, 0x80, 0x8 ;  /* 0x000000000008781c */ /* 0x000fe20003f0f018 */
[----:B------:R-:W-:Y:S01]  /*3b60*/  UISETP.GT.AND UP1, UPT, UR12, 0x1, UPT ;  /* 0x000000010c00788c */ /* 0x000fe2000bf24270 */
[----:B------:R-:W-:Y:S01]  /*3b70*/  FFMA R57, R94, R120, R57 ;  /* 0x000000785e397223 */ /* 0x000fe20000000039 */
[-C--:B------:R-:W-:Y:S01]  /*3b80*/  FFMA R58, R95, R122.reuse, R58 ;  /* 0x0000007a5f3a7223 */ /* 0x080fe2000000003a */
[----:B------:R-:W-:Y:S01]  /*3b90*/  SEL R131, R131, RZ, P0 ;  /* 0x000000ff83837207 */ /* 0x000fe20000000000 */
[----:B------:R-:W-:Y:S01]  /*3ba0*/  UMOV UR12, UR10 ;  /* 0x0000000a000c7c82 */ /* 0x000fe20008000000 */
[----:B------:R-:W-:Y:S01]  /*3bb0*/  FFMA R57, -R92, R122, R57 ;  /* 0x0000007a5c397223 */ /* 0x000fe20000000139 */
[----:B------:R-:W-:Y:S01]  /*3bc0*/  FFMA R58, R94, R123, R58 ;  /* 0x0000007b5e3a7223 */ /* 0x000fe2000000003a */
[----:B------:R-:W-:Y:S03]  /*3bd0*/  SEL R130, R130, RZ, P0 ;  /* 0x000000ff82827207 */ /* 0x000fe60000000000 */
        /* <DEDUP_REMOVED lines=8> */
[----:B0-----:R-:W0:Y:S01]  /*3c60*/  LDS.128 R68, [R0+0xce0] ;  /* 0x000ce00000447984 */ /* 0x001e220000000c00 */
[-C--:B------:R-:W-:Y:S01]  /*3c70*/  FFMA R61, R91, R121.reuse, R61 ;  /* 0x000000795b3d7223 */ /* 0x080fe2000000003d */
[----:B------:R-:W-:Y:S01]  /*3c80*/  FFMA R59, -R94, R122, R59 ;  /* 0x0000007a5e3b7223 */ /* 0x000fe2000000013b */
[C---:B------:R-:W-:Y:S02]  /*3c90*/  FFMA R60, -R90.reuse, R121, R60 ;  /* 0x000000795a3c7223 */ /* 0x040fe4000000013c */
[-C--:B------:R-:W-:Y:S03]  /*3ca0*/  FFMA R61, R89, R123.reuse, R61 ;  /* 0x0000007b593d7223 */ /* 0x080fe6000000003d */
[----:B----4-:R1:W-:Y:S01]  /*3cb0*/  STS.128 [R128], R116 ;  /* 0x0000007480007388 */ /* 0x0103e20000000c00 */
        /* <DEDUP_REMOVED lines=21> */
[----:B------:R-:W-:Y:S01]  /*3e10*/  FFMA R67, R87, R123, R67 ;  /* 0x0000007b57437223 */ /* 0x000fe20000000043 */
[----:B--2---:R-:W-:Y:S02]  /*3e20*/  FFMA R4, R115, R80, R4 ;  /* 0x0000005073047223 */ /* 0x004fe40000000004 */
        /* <DEDUP_REMOVED lines=15> */
[-C--:B-----5:R-:W-:Y:S02]  /*3f20*/  FFMA R8, R111, R80.reuse, R8 ;  /* 0x000000506f087223 */ /* 0x0a0fe40000000008 */
        /* <DEDUP_REMOVED lines=109> */
[----:B------:R-:W-:Y:S01]  /*4600*/  FFMA R34, R112, R73, R34 ;  /* 0x0000004970227223 */ /* 0x000fe20000000022 */
[C---:B------:R-:W-:Y:S01]  /*4610*/  FFMA R35, R115.reuse, R75, R35 ;  /* 0x0000004b73237223 */ /* 0x040fe20000000023 */
[----:B------:R-:W-:Y:S01]  /*4620*/  MOV R75, R2 ;  /* 0x00000002004b7202 */ /* 0x000fe20000000f00 */
[----:B0-----:R-:W-:Y:S01]  /*4630*/  FFMA R36, R115, R68, R36 ;  /* 0x0000004473247223 */ /* 0x001fe20000000024 */
[----:B------:R-:W-:Y:S01]  /*4640*/  @P1 IADD3 R2, PT, PT, R2, -0x1080, RZ ;  /* 0xffffef8002021810 */ /* 0x000fe20007ffe0ff */
[----:B------:R0:W-:Y:S01]  /*4650*/  STS.128 [R129], R96 ;  /* 0x0000006081007388 */ /* 0x0001e20000000c00 */
[CC--:B------:R-:W-:Y:S01]  /*4660*/  FFMA R35, -R112.reuse, R72.reuse, R35 ;  /* 0x0000004870237223 */ /* 0x0c0fe20000000123 */
[----:B------:R-:W-:Y:S01]  /*4670*/  FFMA R36, R112, R71, R36 ;  /* 0x0000004770247223 */ /* 0x000fe20000000024 */
[----:B------:R-:W-:Y:S01]  /*4680*/  @!P1 IADD3 R2, PT, PT, R75, 0x1080, RZ ;  /* 0x000010804b029810 */ /* 0x000fe20007ffe0ff */
[C---:B------:R-:W-:Y:S01]  /*4690*/  FFMA R34, -R113.reuse, R72, R34 ;  /* 0x0000004871227223 */ /* 0x040fe20000000122 */
[C---:B------:R-:W-:Y:S01]  /*46a0*/  FFMA R35, -R113.reuse, R73, R35 ;  /* 0x0000004971237223 */ /* 0x040fe20000000123 */
[----:B------:R-:W-:Y:S01]  /*46b0*/  FFMA R36, R113, R70, R36 ;  /* 0x0000004671247223 */ /* 0x000fe20000000024 */
[-C--:B------:R-:W-:Y:S01]  /*46c0*/  FFMA R37, R115, R69.reuse, R37 ;  /* 0x0000004573257223 */ /* 0x080fe20000000025 */
[----:B------:R-:W-:Y:S01]  /*46d0*/  BAR.SYNC.DEFER_BLOCKING 0x0 ;  /* 0x0000000000007b1d */ /* 0x000fe20000010000 */
        /* <DEDUP_REMOVED lines=48> */
[----:B------:R2:W3:Y:S01]  /*49e0*/  LDS.128 R84, [R2+0x180] ;  /* 0x0001800002547984 */ /* 0x0004e20000000c00 */
[----:B------:R-:W-:Y:S01]  /*49f0*/  FFMA R47, -R106, R70, R47 ;  /* 0x000000466a2f7223 */ /* 0x000fe2000000012f */
[C---:B------:R-:W-:Y:S01]  /*4a00*/  FFMA R48, -R78.reuse, R69, R48 ;  /* 0x000000454e307223 */ /* 0x040fe20000000130 */
[-C--:B------:R-:W-:Y:S04]  /*4a10*/  FFMA R49, R77, R71.reuse, R49 ;  /* 0x000000474d317223 */ /* 0x080fe80000000031 */
[----:B------:R-:W-:Y:S01]  /*4a20*/  FFMA R49, R78, R68, R49 ;  /* 0x000000444e317223 */ /* 0x000fe20000000031 */
[----:B------:R2:W4:Y:S01]  /*4a30*/  LDS.128 R88, [R2+0x100] ;  /* 0x0001000002587984 */ /* 0x0005220000000c00 */
[CC--:B------:R-:W-:Y:S02]  /*4a40*/  FFMA R50, R79.reuse, R70.reuse, R50 ;  /* 0x000000464f327223 */ /* 0x0c0fe40000000032 */
[----:B------:R-:W-:Y:S02]  /*4a50*/  FFMA R49, -R76, R70, R49 ;  /* 0x000000464c317223 */ /* 0x000fe40000000131 */
[----:B------:R-:W-:Y:S03]  /*4a60*/  FFMA R50, R78, R71, R50 ;  /* 0x000000474e327223 */ /* 0x000fe60000000032 */
[----:B------:R2:W0:Y:S01]  /*4a70*/  LDS.128 R92, [R2+0x80] ;  /* 0x00008000025c7984 */ /* 0x0004220000000c00 */
[C---:B------:R-:W-:Y:S01]  /*4a80*/  FFMA R50, R76.reuse, R69, R50 ;  /* 0x000000454c327223 */ /* 0x040fe20000000032 */
[C---:B------:R-:W-:Y:S01]  /*4a90*/  FFMA R51, R79.reuse, R71, R51 ;  /* 0x000000474f337223 */ /* 0x040fe20000000033 */
[----:B------:R-:W-:Y:S02]  /*4aa0*/  FFMA R52, R79, R100, R52 ;  /* 0x000000644f347223 */ /* 0x000fe40000000034 */
[CC--:B------:R-:W-:Y:S01]  /*4ab0*/  FFMA R50, -R77.reuse, R68.reuse, R50 ;  /* 0x000000444d327223 */ /* 0x0c0fe20000000132 */
[C---:B------:R-:W-:Y:S01]  /*4ac0*/  FFMA R51, -R76.reuse, R68, R51 ;  /* 0x000000444c337223 */ /* 0x040fe20000000133 */
[----:B------:R-:W-:Y:S01]  /*4ad0*/  FFMA R52, R76, R103, R52 ;  /* 0x000000674c347223 */ /* 0x000fe20000000034 */
[----:B------:R2:W0:Y:S01]  /*4ae0*/  LDS.128 R96, [R2] ;  /* 0x0000000002607984 */ /* 0x0004220000000c00 */
[----:B------:R-:W-:Y:S01]  /*4af0*/  MOV R68, R0 ;  /* 0x0000000000447202 */ /* 0x000fe20000000f00 */
[C---:B------:R-:W-:Y:S01]  /*4b00*/  FFMA R51, -R77.reuse, R69, R51 ;  /* 0x000000454d337223 */ /* 0x040fe20000000133 */
[----:B------:R-:W-:Y:S01]  /*4b10*/  FFMA R52, R77, R102, R52 ;  /* 0x000000664d347223 */ /* 0x000fe20000000034 */
[----:B------:R-:W-:Y:S01]  /*4b20*/  FFMA R53, R79, R101, R53 ;  /* 0x000000654f357223 */ /* 0x000fe20000000035 */
[----:B------:R-:W-:Y:S01]  /*4b30*/  MOV R69, R128 ;  /* 0x0000008000457202 */ /* 0x000fe20000000f00 */
[----:B------:R-:W-:Y:S01]  /*4b40*/  FFMA R51, -R78, R70, R51 ;  /* 0x000000464e337223 */ /* 0x000fe20000000133 */
[----:B------:R-:W-:Y:S01]  /*4b50*/  @P1 IADD3 R0, PT, PT, R0, -0x1080, RZ ;  /* 0xffffef8000001810 */ /* 0x000fe20007ffe0ff */
[----:B------:R-:W-:Y:S01]  /*4b60*/  FFMA R53, R77, R103, R53 ;  /* 0x000000674d357223 */ /* 0x000fe20000000035 */
[----:B------:R-:W-:Y:S01]  /*4b70*/  @!P1 IADD3 R0, PT, PT, R68, 0x1080, RZ ;  /* 0x0000108044009810 */ /* 0x000fe20007ffe0ff */
[----:B------:R-:W-:Y:S01]  /*4b80*/  FFMA R52, -R78, R101, R52 ;  /* 0x000000654e347223 */ /* 0x000fe20000000134 */
[----:B-1----:R-:W-:Y:S01]  /*4b90*/  @P1 IADD3 R128, PT, PT, R128, 0x1080, RZ ;  /* 0x0000108080801810 */ /* 0x002fe20007ffe0ff */
[----:B------:R-:W-:Y:S01]  /*4ba0*/  FFMA R53, R78, R100, R53 ;  /* 0x000000644e357223 */ /* 0x000fe20000000035 */
[-C--:B------:R-:W-:Y:S01]  /*4bb0*/  FFMA R54, R79, R102.reuse, R54 ;  /* 0x000000664f367223 */ /* 0x080fe20000000036 */
[----:B------:R2:W1:Y:S01]  /*4bc0*/  LDS.128 R80, [R0] ;  /* 0x0000000000507984 */ /* 0x0004620000000c00 */
[----:B------:R-:W-:Y:S01]  /*4bd0*/  @!P1 IADD3 R128, PT, PT, R69, -0x1080, RZ ;  /* 0xffffef8045809810 */ /* 0x000fe20007ffe0ff */
[----:B------:R-:W-:Y:S01]  /*4be0*/  FFMA R53, -R76, R102, R53 ;  /* 0x000000664c357223 */ /* 0x000fe20000000135 */
[----:B------:R-:W-:Y:S04]  /*4bf0*/  FFMA R54, R78, R103, R54 ;  /* 0x000000674e367223 */ /* 0x000fe80000000036 */
[C---:B------:R-:W-:Y:S01]  /*4c00*/  FFMA R54, R76.reuse, R101, R54 ;  /* 0x000000654c367223 */ /* 0x040fe20000000036 */
[----:B------:R2:W0:Y:S01]  /*4c10*/  LDS.128 R72, [R0+0x80] ;  /* 0x0000800000487984 */ /* 0x0004220000000c00 */
[-C--:B------:R-:W-:Y:S01]  /*4c20*/  FFMA R55, R79, R103.reuse, R55 ;  /* 0x000000674f377223 */ /* 0x080fe20000000037 */
[-C--:B------:R-:W-:Y:S01]  /*4c30*/  FFMA R56, R107, R100.reuse, R56 ;  /* 0x000000646b387223 */ /* 0x080fe20000000038 */
[CC--:B------:R-:W-:Y:S02]  /*4c40*/  FFMA R54, -R77.reuse, R100.reuse, R54 ;  /* 0x000000644d367223 */ /* 0x0c0fe40000000136 */
[----:B------:R-:W-:Y:S01]  /*4c50*/  FFMA R55, -R76, R100, R55 ;  /* 0x000000644c377223 */ /* 0x000fe20000000137 */
[----:B------:R-:W-:Y:S02]  /*4c60*/  FFMA R56, R104, R103, R56 ;  /* 0x0000006768387223 */ /* 0x000fe40000000038 */
[----:B------:R2:W0:Y:S01]  /*4c70*/  LDS.128 R68, [R0+0xc0] ;  /* 0x0000c00000447984 */ /* 0x0004220000000c00 */
[-C--:B------:R-:W-:Y:S01]  /*4c80*/  FFMA R55, -R77, R101.reuse, R55 ;  /* 0x000000654d377223 */ /* 0x080fe20000000137 */
[-C--:B------:R-:W-:Y:S01]  /*4c90*/  FFMA R56, R105, R102.reuse, R56 ;  /* 0x0000006669387223 */ /* 0x080fe20000000038 */
[-C--:B------:R-:W-:Y:S02]  /*4ca0*/  FFMA R57, R107, R101.reuse, R57 ;  /* 0x000000656b397223 */ /* 0x080fe40000000039 */
[----:B------:R-:W-:Y:S01]  /*4cb0*/  FFMA R55, -R78, R102, R55 ;  /* 0x000000664e377223 */ /* 0x000fe20000000137 */
[C---:B------:R-:W-:Y:S01]  /*4cc0*/  FFMA R56, -R106.reuse, R101, R56 ;  /* 0x000000656a387223 */ /* 0x040fe20000000138 */
[-C--:B------:R-:W-:Y:S01]  /*4cd0*/  FFMA R57, R105, R103.reuse, R57 ;  /* 0x0000006769397223 */ /* 0x080fe20000000039 */
[----:B------:R2:W0:Y:S03]  /*4ce0*/  LDS.128 R76, [R0+0x40] ;  /* 0x00004000004c7984 */ /* 0x0004260000000c00 */
        /* <DEDUP_REMOVED lines=37> */
[----:B------:R-:W-:Y:S03]  /*4f40*/  FFMA R67, R115, R103, R67 ;  /* 0x0000006773437223 */ /* 0x000fe60000000043 */
[-C--:B------:R-:W-:Y:S01]  /*4f50*/  FFMA R66, -R113, R100.reuse, R66 ;  /* 0x0000006471427223 */ /* 0x080fe20000000142 */
[----:B------:R-:W-:Y:S01]  /*4f60*/  FFMA R67, -R112, R100, R67 ;  /* 0x0000006470437223 */ /* 0x000fe20000000143 */
[----:B------:R-:W-:Y:S02]  /*4f70*/  MOV R100, R129 ;  /* 0x0000008100647202 */ /* 0x000fe40000000f00 */
[----:B0-----:R-:W-:Y:S01]  /*4f80*/  @P1 IADD3 R129, PT, PT, R129, 0x1080, RZ ;  /* 0x0000108081811810 */ /* 0x001fe20007ffe0ff */
[----:B------:R-:W-:Y:S01]  /*4f90*/  FFMA R67, -R113, R101, R67 ;  /* 0x0000006571437223 */ /* 0x000fe20000000143 */
[----:B------:R-:W-:Y:S03]  /*4fa0*/  @!P1 IADD3 R129, PT, PT, R100, -0x1080, RZ ;  /* 0xffffef8064819810 */ /* 0x000fe60007ffe0ff */
[----:B------:R-:W-:Y:S01]  /*4fb0*/  FFMA R67, -R114, R102, R67 ;  /* 0x0000006672437223 */ /* 0x000fe20000000143 */
[----:B-1234-:R-:W-:Y:S09]  /*4fc0*/  BRA.U UP1, `(.L_x_34) ;  /* 0xffffffb901dc7547 */ /* 0x01eff2000b83ffff */
.L_x_33:
[----:B------:R-:W-:Y:S05]  /*4fd0*/  BRA.U !UP0, `(.L_x_35) ;  /* 0x0000000108287547 */ /* 0x000fea000b800000 */
[----:B------:R-:W0:Y:S02]  /*4fe0*/  LDC.64 R2, c[0x0][0x4d0] ;  /* 0x00013400ff027b82 */ /* 0x000e240000000a00 */
[----:B0-----:R-:W2:Y:S02]  /*4ff0*/  LDG.E.64 R2, desc[UR16][R2.64] ;  /* 0x0000001002027981 */ /* 0x001ea4000c1e1b00 */
[----:B--2---:R-:W-:-:S04]  /*5000*/  ISETP.NE.U32.AND P0, PT, R2, RZ, PT ;  /* 0x000000ff0200720c */ /* 0x004fc80003f05070 */
[----:B------:R-:W-:-:S13]  /*5010*/  ISETP.NE.AND.EX P0, PT, R3, RZ, PT, P0 ;  /* 0x000000ff0300720c */ /* 0x000fda0003f05300 */
[----:B------:R-:W-:Y:S05]  /*5020*/  @!P0 BRA `(.L_x_35) ;  /* 0x0000000000148947 */ /* 0x000fea0003800000 */
[----:B------:R0:W5:Y:S04]  /*5030*/  LD.E R87, desc[UR16][R2.64] ;  /* 0x0000001002577980 */ /* 0x000168000c101900 */
[----:B------:R0:W5:Y:S04]  /*5040*/  LD.E R86, desc[UR16][R2.64+0x4] ;  /* 0x0000041002567980 */ /* 0x000168000c101900 */
[----:B------:R0:W5:Y:S04]  /*5050*/  LD.E R85, desc[UR16][R2.64+0x8] ;  /* 0x0000081002557980 */ /* 0x000168000c101900 */
[----:B------:R0:W5:Y:S01]  /*5060*/  LD.E R84, desc[UR16][R2.64+0xc] ;  /* 0x00000c1002547980 */ /* 0x000162000c101900 */
[----:B------:R-:W-:Y:S05]  /*5070*/  BRA `(.L_x_36) ;  /* 0x0000000000387947 */ /* 0x000fea0003800000 */
.L_x_35:
[----:B------:R-:W0:Y:S02]  /*5080*/  LDCU.64 UR4, c[0x0][0x4c0] ;  /* 0x00009800ff0477ac */ /* 0x000e240008000a00 */
[----:B0-----:R-:W-:-:S04]  /*5090*/  UISETP.NE.U32.AND UP0, UPT, UR4, URZ, UPT ;  /* 0x000000ff0400728c */ /* 0x001fc8000bf05070 */
[----:B------:R-:W-:-:S09]  /*50a0*/  UISETP.NE.AND.EX UP0, UPT, UR5, URZ, UPT, UP0 ;  /* 0x000000ff0500728c */ /* 0x000fd2000bf05300 */
[----:B------:R-:W-:Y:S05]  /*50b0*/  BRA.U !UP0, `(.L_x_37) ;  /* 0x0000000108187547 */ /* 0x000fea000b800000 */
[----:B------:R-:W0:Y:S02]  /*50c0*/  LDC.64 R2, c[0x0][0x4c0] ;  /* 0x00013000ff027b82 */ /* 0x000e240000000a00 */
[----:B0-----:R1:W5:Y:S04]  /*50d0*/  LDG.E R87, desc[UR16][R2.64] ;  /* 0x0000001002577981 */ /* 0x001368000c1e1900 */
[----:B------:R1:W5:Y:S04]  /*50e0*/  LDG.E R86, desc[UR16][R2.64+0x4] ;  /* 0x0000041002567981 */ /* 0x000368000c1e1900 */
[----:B------:R1:W5:Y:S04]  /*50f0*/  LDG.E R85, desc[UR16][R2.64+0x8] ;  /* 0x0000081002557981 */ /* 0x000368000c1e1900 */
[----:B------:R1:W5:Y:S01]  /*5100*/  LDG.E R84, desc[UR16][R2.64+0xc] ;  /* 0x00000c1002547981 */ /* 0x000362000c1e1900 */
[----:B------:R-:W-:Y:S05]  /*5110*/  BRA `(.L_x_36) ;  /* 0x0000000000107947 */ /* 0x000fea0003800000 */
.L_x_37:
[----:B------:R-:W2:Y:S08]  /*5120*/  LDC R87, c[0x0][0x4a0] ;  /* 0x00012800ff577b82 */ /* 0x000eb00000000800 */
[----:B------:R-:W3:Y:S08]  /*5130*/  LDC R86, c[0x0][0x4a4] ;  /* 0x00012900ff567b82 */ /* 0x000ef00000000800 */
[----:B------:R-:W4:Y:S08]  /*5140*/  LDC R85, c[0x0][0x4a8] ;  /* 0x00012a00ff557b82 */ /* 0x000f300000000800 */
[----:B------:R-:W0:Y:S02]  /*5150*/  LDC R84, c[0x0][0x4ac] ;  /* 0x00012b00ff547b82 */ /* 0x000e240000000800 */
.L_x_36:
[----:B------:R-:W1:Y:S02]  /*5160*/  LDCU.64 UR4, c[0x0][0x4d8] ;  /* 0x00009b00ff0477ac */ /* 0x000e640008000a00 */
[----:B-1----:R-:W-:-:S04]  /*5170*/  UISETP.NE.U32.AND UP0, UPT, UR4, URZ, UPT ;  /* 0x000000ff0400728c */ /* 0x002fc8000bf05070 */
[----:B------:R-:W-:-:S09]  /*5180*/  UISETP.NE.AND.EX UP0, UPT, UR5, URZ, UPT, UP0 ;  /* 0x000000ff0500728c */ /* 0x000fd2000bf05300 */
[----:B------:R-:W-:Y:S05]  /*5190*/  BRA.U !UP0, `(.L_x_38) ;  /* 0x0000000108287547 */ /* 0x000fea000b800000 */
[----:B0-----:R-:W0:Y:S02]  /*51a0*/  LDC.64 R2, c[0x0][0x4d8] ;  /* 0x00013600ff027b82 */ /* 0x001e240000000a00 */
        /* <DEDUP_REMOVED lines=9> */
.L_x_38:
[----:B------:R-:W1:Y:S02]  /*5240*/  LDCU.64 UR4, c[0x0][0x4c8] ;  /* 0x00009900ff0477ac */ /* 0x000e640008000a00 */
[----:B-1----:R-:W-:-:S04]  /*5250*/  UISETP.NE.U32.AND UP0, UPT, UR4, URZ, UPT ;  /* 0x000000ff0400728c */ /* 0x002fc8000bf05070 */
[----:B------:R-:W-:-:S09]  /*5260*/  UISETP.NE.AND.EX UP0, UPT, UR5, URZ, UPT, UP0 ;  /* 0x000000ff0500728c */ /* 0x000fd2000bf05300 */
[----:B------:R-:W-:Y:S05]  /*5270*/  BRA.U !UP0, `(.L_x_40) ;  /* 0x0000000108187547 */ /* 0x000fea000b800000 */
[----:B0-----:R-:W0:Y:S02]  /*5280*/  LDC.64 R2, c[0x0][0x4c8] ;  /* 0x00013200ff027b82 */ /* 0x001e240000000a00 */
[----:B0-----:R1:W5:Y:S04]  /*5290*/  LDG.E R91, desc[UR16][R2.64] ;  /* 0x00000010025b7981 */ /* 0x001368000c1e1900 */
[----:B------:R1:W5:Y:S04]  /*52a0*/  LDG.E R90, desc[UR16][R2.64+0x4] ;  /* 0x00000410025a7981 */ /* 0x000368000c1e1900 */
[----:B------:R1:W5:Y:S04]  /*52b0*/  LDG.E R89, desc[UR16][R2.64+0x8] ;  /* 0x0000081002597981 */ /* 0x000368000c1e1900 */
[----:B------:R1:W5:Y:S01]  /*52c0*/  LDG.E R88, desc[UR16][R2.64+0xc] ;  /* 0x00000c1002587981 */ /* 0x000362000c1e1900 */
[----:B------:R-:W-:Y:S05]  /*52d0*/  BRA `(.L_x_39) ;  /* 0x0000000000107947 */ /* 0x000fea0003800000 */
.L_x_40:
[----:B------:R-:W1:Y:S08]  /*52e0*/  LDC R91, c[0x0][0x4b0] ;  /* 0x00012c00ff5b7b82 */ /* 0x000e700000000800 */
[----:B------:R-:W0:Y:S08]  /*52f0*/  LDC R90, c[0x0][0x4b4] ;  /* 0x00012d00ff5a7b82 */ /* 0x000e300000000800 */
[----:B------:R-:W0:Y:S08]  /*5300*/  LDC R89, c[0x0][0x4b8] ;  /* 0x00012e00ff597b82 */ /* 0x000e300000000800 */
[----:B------:R-:W0:Y:S02]  /*5310*/  LDC R88, c[0x0][0x4bc] ;  /* 0x00012f00ff587b82 */ /* 0x000e240000000800 */
.L_x_39:
[----:B------:R-:W2:Y:S01]  /*5320*/  S2R R0, SR_TID.X ;  /* 0x0000000000007919 */ /* 0x000ea20000002100 */
[----:B01----:R-:W0:Y:S01]  /*5330*/  LDC R3, c[0x0][0x398] ;  /* 0x0000e600ff037b82 */ /* 0x003e220000000800 */
[----:B------:R-:W-:Y:S01]  /*5340*/  IMAD.MOV.U32 R71, RZ, RZ, -0x1 ;  /* 0xffffffffff477424 */ /* 0x000fe200078e00ff */
[----:B------:R-:W1:Y:S01]  /*5350*/  LDCU.64 UR8, c[0x0][0x400] ;  /* 0x00008000ff0877ac */ /* 0x000e620008000a00 */
[----:B------:R-:W3:Y:S01]  /*5360*/  S2R R2, SR_CTAID.Y ;  /* 0x0000000000027919 */ /* 0x000ee20000002600 */
[----:B------:R-:W-:Y:S01]  /*5370*/  IMAD.U32 R68, RZ, RZ, UR6 ;  /* 0x00000006ff447e24 */ /* 0x000fe2000f8e00ff */
[----:B-----5:R-:W-:Y:S01]  /*5380*/  FSETP.NEU.AND P4, PT, R90, RZ, PT ;  /* 0x000000ff5a00720b */ /* 0x020fe20003f8d000 */
[----:B------:R-:W-:Y:S01]  /*5390*/  ULEA UR6, UR18, UR7, 0x1 ;  /* 0x0000000712067291 */ /* 0x000fe2000f8e08ff */
[----:B------:R-:W4:Y:S01]  /*53a0*/  S2R R70, SR_CTAID.X ;  /* 0x0000000000467919 */ /* 0x000f220000002500 */
[----:B------:R-:W1:Y:S01]  /*53b0*/  LDCU UR12, c[0x0][0x384] ;  /* 0x00007080ff0c77ac */ /* 0x000e620008000800 */
[----:B------:R-:W1:Y:S01]  /*53c0*/  S2UR UR13, SR_CgaCtaId ;  /* 0x00000000000d79c3 */ /* 0x000e620000008800 */
[----:B------:R-:W-:Y:S01]  /*53d0*/  FSETP.EQ.AND P4, PT, R91, RZ, !P4 ;  /* 0x000000ff5b00720b */ /* 0x000fe20006782000 */
[----:B------:R-:W-:Y:S01]  /*53e0*/  USHF.L.U32 UR6, UR6, 0x3, URZ ;  /* 0x0000000306067899 */ /* 0x000fe200080006ff */
[----:B------:R-:W1:Y:S02]  /*53f0*/  LDCU.64 UR10, c[0x0][0x440] ;  /* 0x00008800ff0a77ac */ /* 0x000e640008000a00 */
[----:B------:R-:W-:Y:S01]  /*5400*/  FSETP.EQ.AND P4, PT, R89, RZ, P4 ;  /* 0x000000ff5900720b */ /* 0x000fe20002782000 */
[----:B------:R-:W1:Y:S01]  /*5410*/  LDCU.64 UR4, c[0x0][0x450] ;  /* 0x00008a00ff0477ac */ /* 0x000e620008000a00 */
[----:B0-----:R-:W-:-:S02]  /*5420*/  SHF.L.U32 R71, R71, R3, RZ ;  /* 0x0000000347477219 */ /* 0x001fc400000006ff */
[C---:B--2---:R-:W-:Y:S02]  /*5430*/  LOP3.LUT R69, R0.reuse, 0x3, RZ, 0xc0, !PT ;  /* 0x0000000300457812 */ /* 0x044fe400078ec0ff */
[----:B------:R-:W-:Y:S02]  /*5440*/  LOP3.LUT R72, R0, 0x1f, RZ, 0xc0, !PT ;  /* 0x0000001f00487812 */ /* 0x000fe400078ec0ff */
[----:B---3--:R-:W-:Y:S01]  /*5450*/  SHF.L.U32 R2, R2, R3, RZ ;  /* 0x0000000302027219 */ /* 0x008fe200000006ff */
[----:B------:R-:W-:Y:S01]  /*5460*/  IMAD R68, R68, 0x10, R69 ;  /* 0x0000001044447824 */ /* 0x000fe200078e0245 */
[----:B------:R-:W-:Y:S02]  /*5470*/  SHF.R.U32.HI R69, RZ, 0x5, R0 ;  /* 0x00000005ff457819 */ /* 0x000fe40000011600 */
[----:B----4-:R-:W-:Y:S02]  /*5480*/  LOP3.LUT R71, R70, R71, RZ, 0x30, !PT ;  /* 0x0000004746477212 */ /* 0x010fe400078e30ff */
[----:B------:R-:W-:-:S02]  /*5490*/  LOP3.LUT R69, R69, 0x3, RZ, 0xc0, !PT ;  /* 0x0000000345457812 */ /* 0x000fc400078ec0ff */
[----:B------:R-:W-:Y:S01]  /*54a0*/  SHF.R.U32.HI R3, RZ, R3, R70 ;  /* 0x00000003ff037219 */ /* 0x000fe20000011646 */
[----:B------:R-:W-:Y:S01]  /*54b0*/  IMAD.IADD R2, R2, 0x1, R71 ;  /* 0x0000000102027824 */ /* 0x000fe200078e0247 */
[----:B------:R-:W-:Y:S02]  /*54c0*/  SHF.R.U32.HI R71, RZ, 0x2, R0 ;  /* 0x00000002ff477819 */ /* 0x000fe40000011600 */
[----:B------:R-:W-:Y:S01]  /*54d0*/  LEA.HI R73, R72, UR6, RZ, 0x1e ;  /* 0x0000000648497c11 */ /* 0x000fe2000f8ff0ff */
[----:B------:R-:W-:Y:S01]  /*54e0*/  IMAD R2, R2, 0x40, R72 ;  /* 0x0000004002027824 */ /* 0x000fe200078e0248 */
[----:B------:R-:W-:Y:S01]  /*54f0*/  LOP3.LUT R70, R69, 0xe0, R71, 0xf8, !PT ;  /* 0x000000e045467812 */ /* 0x000fe200078ef847 */
[----:B------:R-:W0:Y:S01]  /*5500*/  LDCU.64 UR6, c[0x0][0x490] ;  /* 0x00009200ff0677ac */ /* 0x000e220008000a00 */
[----:B-1----:R-:W-:Y:S01]  /*5510*/  ISETP.NE.U32.AND P6, PT, RZ, UR10, PT ;  /* 0x0000000aff007c0c */ /* 0x002fe2000bfc5070 */
[C---:B------:R-:W-:Y:S01]  /*5520*/  IMAD.WIDE R92, R2.reuse, 0x10, RZ ;  /* 0x00000010025c7825 */ /* 0x040fe200078e02ff */
[----:B------:R-:W-:-:S02]  /*5530*/  ISETP.GE.AND P3, PT, R2, UR12, PT ;  /* 0x0000000c02007c0c */ /* 0x000fc4000bf66270 */
[----:B------:R-:W-:Y:S01]  /*5540*/  SHF.R.U32.HI R71, RZ, 0x4, R0 ;  /* 0x00000004ff477819 */ /* 0x000fe20000011600 */
[----:B------:R-:W-:Y:S01]  /*5550*/  IMAD R3, R3, 0x40, R70 ;  /* 0x0000004003037824 */ /* 0x000fe200078e0246 */
[----:B------:R-:W-:Y:S01]  /*5560*/  ISETP.NE.AND.EX P5, PT, RZ, UR11, !P3, P6 ;  /* 0x0000000bff007c0c */ /* 0x000fe2000dfa5360 */
[----:B------:R-:W-:Y:S01]  /*5570*/  VIADD R70, R2, 0x20 ;  /* 0x0000002002467836 */ /* 0x000fe20000000000 */
[----:B------:R-:W-:Y:S01]  /*5580*/  LOP3.LUT R69, R69, 0x38, R71, 0xf8, !PT ;  /* 0x0000003845457812 */ /* 0x000fe200078ef847 */
[C---:B------:R-:W-:Y:S01]  /*5590*/  IMAD.WIDE.U32 R96, R3.reuse, UR8, R92 ;  /* 0x0000000803607c25 */ /* 0x040fe2000f8e005c */
[----:B------:R-:W-:Y:S02]  /*55a0*/  UMOV UR8, 0x400 ;  /* 0x0000040000087882 */ /* 0x000fe40000000000 */
[----:B------:R-:W-:Y:S01]  /*55b0*/  ISETP.GE.AND P2, PT, R70, UR12, PT ;  /* 0x0000000c46007c0c */ /* 0x000fe2000bf46270 */
[C---:B------:R-:W-:Y:S01]  /*55c0*/  IMAD R70, R3.reuse, UR9, R97 ;  /* 0x0000000903467c24 */ /* 0x040fe2000f8e0261 */
[----:B------:R-:W-:Y:S01]  /*55d0*/  IADD3 R96, P0, PT, R96, UR10, RZ ;  /* 0x0000000a60607c10 */ /* 0x000fe2000ff1e0ff */
[C---:B------:R-:W-:Y:S01]  /*55e0*/  IMAD.WIDE.U32 R92, R3.reuse, UR4, R92 ;  /* 0x00000004035c7c25 */ /* 0x040fe2000f8e005c */
[----:B------:R-:W-:Y:S01]  /*55f0*/  ISETP.NE.AND.EX P6, PT, RZ, UR11, !P2, P6 ;  /* 0x0000000bff007c0c */ /* 0x000fe2000d7c5360 */
[----:B------:R-:W-:Y:S01]  /*5600*/  ULEA UR8, UR13, UR8, 0x18 ;  /* 0x000000080d087291 */ /* 0x000fe2000f8ec0ff */
[----:B------:R-:W-:Y:S01]  /*5610*/  IADD3.X R97, PT, PT, R70, UR11, RZ, P0, !PT ;  /* 0x0000000b46617c10 */ /* 0x000fe200087fe4ff */
[----:B------:R-:W-:Y:S01]  /*5620*/  IMAD.SHL.U32 R0, R0, 0x10, RZ ;  /* 0x0000001000007824 */ /* 0x000fe200078e00ff */
[----:B------:R-:W-:Y:S01]  /*5630*/  FSETP.EQ.AND P0, PT, R88, RZ, PT ;  /* 0x000000ff5800720b */ /* 0x000fe20003f02000 */
[----:B------:R-:W-:Y:S01]  /*5640*/  IMAD R2, R3, UR5, R93 ;  /* 0x0000000503027c24 */ /* 0x000fe2000f8e025d */
[----:B0-----:R-:W-:Y:S01]  /*5650*/  ISETP.NE.U32.AND P1, PT, RZ, UR6, PT ;  /* 0x00000006ff007c0c */ /* 0x001fe2000bf25070 */
[----:B------:R-:W-:Y:S01]  /*5660*/  IMAD R68, R73, 0x45, R68 ;  /* 0x0000004549447824 */ /* 0x000fe200078e0244 */
[----:B------:R-:W-:-:S02]  /*5670*/  LOP3.LUT R0, R0, 0x1f0, RZ, 0xc0, !PT ;  /* 0x000001f000007812 */ /* 0x000fc400078ec0ff */
[----:B------:R-:W-:Y:S02]  /*5680*/  ISETP.NE.AND.EX P2, PT, RZ, UR7, !P2, P1 ;  /* 0x00000007ff007c0c */ /* 0x000fe4000d745310 */
[----:B------:R-:W-:Y:S01]  /*5690*/  ISETP.NE.AND.EX P3, PT, RZ, UR7, !P3, P1 ;  /* 0x00000007ff007c0c */ /* 0x000fe2000df65310 */
[----:B------:R-:W-:Y:S01]  /*56a0*/  IMAD R0, R69, 0x450, R0 ;  /* 0x0000045045007824 */ /* 0x000fe200078e0200 */
[----:B------:R-:W-:-:S04]  /*56b0*/  IADD3 R92, P1, PT, R92, UR6, RZ ;  /* 0x000000065c5c7c10 */ /* 0x000fc8000ff3e0ff */
[----:B------:R-:W-:Y:S02]  /*56c0*/  IADD3.X R93, PT, PT, R2, UR7, RZ, P1, !PT ;  /* 0x00000007025d7c10 */ /* 0x000fe40008ffe4ff */
[----:B------:R-:W-:Y:S01]  /*56d0*/  LEA R2, R68, UR8, 0x4 ;  /* 0x0000000844027c11 */ /* 0x000fe2000f8e20ff */
[----:B------:R-:W-:Y:S06]  /*56e0*/  @P4 BRA P0, `(.L_x_41) ;  /* 0x0000002800d04947 */ /* 0x000fec0000000000 */
[----:B------:R-:W0:Y:S01]  /*56f0*/  LDCU UR9, c[0x0][0x380] ;  /* 0x00007000ff0977ac */ /* 0x000e220008000800 */
[----:B------:R-:W-:Y:S02]  /*5700*/  CS2R R80, SRZ ;  /* 0x0000000000507805 */ /* 0x000fe4000001ff00 */
[----:B------:R-:W-:Y:S02]  /*5710*/  CS2R R82, SRZ ;  /* 0x0000000000527805 */ /* 0x000fe4000001ff00 */
[----:B------:R-:W-:Y:S02]  /*5720*/  CS2R R76, SRZ ;  /* 0x00000000004c7805 */ /* 0x000fe4000001ff00 */
[----:B------:R-:W-:Y:S01]  /*5730*/  CS2R R78, SRZ ;  /* 0x00000000004e7805 */ /* 0x000fe2000001ff00 */
[----:B------:R-:W1:Y:S01]  /*5740*/  LDCU.64 UR4, c[0x0][0x410] ;  /* 0x00008200ff0477ac */ /* 0x000e620008000a00 */
[----:B------:R-:W-:Y:S02]  /*5750*/  IADD3 R98, PT, PT, R3, 0x4, RZ ;  /* 0x0000000403627810 */ /* 0x000fe40007ffe0ff */
[----:B------:R-:W-:-:S02]  /*5760*/  CS2R R72, SRZ ;  /* 0x0000000000487805 */ /* 0x000fc4000001ff00 */
[----:B------:R-:W-:Y:S02]  /*5770*/  CS2R R74, SRZ ;  /* 0x00000000004a7805 */ /* 0x000fe4000001ff00 */
[----:B------:R-:W-:Y:S01]  /*5780*/  CS2R R70, SRZ ;  /* 0x0000000000467805 */ /* 0x000fe2000001ff00 */
[----:B------:R-:W2:Y:S01]  /*5790*/  LDCU.64 UR10, c[0x0][0x460] ;  /* 0x00008c00ff0a77ac */ /* 0x000ea20008000a00 */
[----:B0-----:R-:W-:-:S13]  /*57a0*/  ISETP.LT.AND P0, PT, R3, UR9, P5 ;  /* 0x0000000903007c0c */ /* 0x001fda000af01270 */
[----:B------:R-:W3:Y:S01]  /*57b0*/  @P0 LDG.E.LTC128B.128 R80, desc[UR16][R96.64] ;  /* 0x0000001060500981 */ /* 0x000ee2000c1e1d20 */
[----:B------:R-:W-:-:S13]  /*57c0*/  ISETP.LT.AND P0, PT, R3, UR9, P6 ;  /* 0x0000000903007c0c */ /* 0x000fda000b701270 */
[----:B------:R-:W-:Y:S02]  /*57d0*/  @P0 MOV R68, R96 ;  /* 0x0000006000440202 */ /* 0x000fe40000000f00 */
[----:B------:R-:W-:-:S05]  /*57e0*/  @P0 MOV R69, R97 ;  /* 0x0000006100450202 */ /* 0x000fca0000000f00 */
[----:B------:R0:W4:Y:S01]  /*57f0*/  @P0 LDG.E.LTC128B.128 R76, desc[UR16][R68.64+0x200] ;  /* 0x00020010444c0981 */ /* 0x000122000c1e1d20 */
[----:B------:R-:W-:Y:S02]  /*5800*/  ISETP.LT.AND P1, PT, R98, UR9, P5 ;  /* 0x0000000962007c0c */ /* 0x000fe4000af21270 */
[----:B-1----:R-:W-:-:S04]  /*5810*/  IADD3 R94, P0, PT, R96, UR4, RZ ;  /* 0x00000004605e7c10 */ /* 0x002fc8000ff1e0ff */
[----:B------:R-:W-:Y:S01]  /*5820*/  IADD3.X R95, PT, PT, R97, UR5, RZ, P0, !PT ;  /* 0x00000005615f7c10 */ /* 0x000fe200087fe4ff */
[----:B------:R-:W1:Y:S06]  /*5830*/  LDCU.128 UR4, c[0x0][0x420] ;  /* 0x00008400ff0477ac */ /* 0x000e6c0008000c00 */
[----:B------:R-:W5:Y:S01]  /*5840*/  @P1 LDG.E.LTC128B.128 R72, desc[UR16][R94.64] ;  /* 0x000000105e481981 */ /* 0x000f62000c1e1d20 */
[----:B------:R-:W-:Y:S02]  /*5850*/  ISETP.LT.AND P0, PT, R98, UR9, P6 ;  /* 0x0000000962007c0c */ /* 0x000fe4000b701270 */
[----:B0-----:R-:W-:-:S11]  /*5860*/  CS2R R68, SRZ ;  /* 0x0000000000447805 */ /* 0x001fd6000001ff00 */
[----:B------:R-:W5:Y:S01]  /*5870*/  @P0 LDG.E.LTC128B.128 R68, desc[UR16][R94.64+0x200] ;  /* 0x000200105e440981 */ /* 0x000f62000c1e1d20 */
[----:B------:R-:W-:Y:S01]  /*5880*/  BAR.SYNC.DEFER_BLOCKING 0x0 ;  /* 0x0000000000007b1d */ /* 0x000fe20000010000 */
[C---:B------:R-:W-:Y:S02]  /*5890*/  ISETP.LT.AND P0, PT, R3.reuse, UR9, P3 ;  /* 0x0000000903007c0c */ /* 0x040fe40009f01270 */
[----:B------:R-:W-:Y:S02]  /*58a0*/  ISETP.LT.AND P4, PT, R3, UR9, P2 ;  /* 0x0000000903007c0c */ /* 0x000fe40009781270 */
[----:B--2---:R-:W-:Y:S01]  /*58b0*/  IADD3 R100, P1, PT, R92, UR10, RZ ;  /* 0x0000000a5c647c10 */ /* 0x004fe2000ff3e0ff */
[----:B-1----:R-:W-:-:S03]  /*58c0*/  UIADD3 UR10, UP0, UPT, UR4, UR6, URZ ;  /* 0x00000006040a7290 */ /* 0x002fc6000ff1e0ff */
[----:B------:R-:W-:Y:S01]  /*58d0*/  IADD3.X R101, PT, PT, R93, UR11, RZ, P1, !PT ;  /* 0x0000000b5d657c10 */ /* 0x000fe20008ffe4ff */
[----:B------:R-:W-:Y:S01]  /*58e0*/  UIADD3.X UR11, UPT, UPT, UR5, UR7, URZ, UP0, !UPT ;  /* 0x00000007050b7290 */ /* 0x000fe200087fe4ff */
[----:B------:R-:W0:Y:S01]  /*58f0*/  LDCU.128 UR4, c[0x0][0x470] ;  /* 0x00008e00ff0477ac */ /* 0x000e220008000c00 */
[----:B------:R-:W-:Y:S04]  /*5900*/  STS.128 [R2], R4 ;  /* 0x0000000402007388 */ /* 0x000fe80000000c00 */
[----:B------:R3:W-:Y:S04]  /*5910*/  STS.128 [R2+0x40], R32 ;  /* 0x0000402002007388 */ /* 0x0007e80000000c00 */
[----:B------:R-:W-:Y:S04]  /*5920*/  STS.128 [R2+0x80], R36 ;  /* 0x0000802402007388 */ /* 0x000fe80000000c00 */
[----:B------:R-:W-:Y:S01]  /*5930*/  STS.128 [R2+0xc0], R64 ;  /* 0x0000c04002007388 */ /* 0x000fe20000000c00 */
[----:B------:R-:W-:Y:S06]  /*5940*/  BAR.SYNC.DEFER_BLOCKING 0x0 ;  /* 0x0000000000007b1d */ /* 0x000fec0000010000 */
[----:B------:R-:W1:Y:S04]  /*5950*/  LDS.128 R36, [R0+UR8] ;  /* 0x0000000800247984 */ /* 0x000e680008000c00 */
[----:B------:R-:W2:Y:S04]  /*5960*/  LDS.128 R4, [R0+UR8+0x200] ;  /* 0x0002000800047984 */ /* 0x000ea80008000c00 */
[----:B------:R-:W0:Y:S01]  /*5970*/  LDS.128 R64, [R0+UR8+0x1140] ;  /* 0x0011400800407984 */ /* 0x000e220008000c00 */
[C---:B---3--:R-:W-:Y:S01]  /*5980*/  FMUL R34, R83.reuse, R89 ;  /* 0x0000005953227220 */ /* 0x048fe20000400000 */
[CC--:B------:R-:W-:Y:S01]  /*5990*/  FMUL R32, R83.reuse, R91.reuse ;  /* 0x0000005b53207220 */ /* 0x0c0fe20000400000 */
[----:B------:R-:W-:Y:S01]  /*59a0*/  FMUL R33, R83, R90 ;  /* 0x0000005a53217220 */ /* 0x000fe20000400000 */
[-C--:B------:R-:W-:Y:S01]  /*59b0*/  FMUL R35, R80, R91.reuse ;  /* 0x0000005b50237220 */ /* 0x080fe20000400000 */
[-C--:B------:R-:W-:Y:S01]  /*59c0*/  FFMA R34, R82, R88.reuse, R34 ;  /* 0x0000005852227223 */ /* 0x080fe20000000022 */
[-C--:B------:R-:W-:Y:S01]  /*59d0*/  FFMA R32, R80, R88.reuse, R32 ;  /* 0x0000005850207223 */ /* 0x080fe20000000020 */
[-C--:B------:R-:W-:Y:S01]  /*59e0*/  FFMA R33, R81, R88.reuse, R33 ;  /* 0x0000005851217223 */ /* 0x080fe20000000021 */
[----:B------:R-:W-:Y:S01]  /*59f0*/  FFMA R35, R83, R88, -R35 ;  /* 0x0000005853237223 */ /* 0x000fe20000000823 */
[C---:B------:R-:W-:Y:S01]  /*5a00*/  FFMA R34, R81.reuse, R91, R34 ;  /* 0x0000005b51227223 */ /* 0x040fe20000000022 */
[-C--:B------:R-:W-:Y:S01]  /*5a10*/  FFMA R32, R82, R90.reuse, R32 ;  /* 0x0000005a52207223 */ /* 0x080fe20000000020 */
[CC--:B------:R-:W-:Y:S01]  /*5a20*/  FFMA R33, R80.reuse, R89.reuse, R33 ;  /* 0x0000005950217223 */ /* 0x0c0fe20000000021 */
[CC--:B------:R-:W-:Y:S01]  /*5a30*/  FFMA R35, R81.reuse, -R90.reuse, R35 ;  /* 0x8000005a51237223 */ /* 0x0c0fe20000000023 */
[----:B------:R-:W-:Y:S01]  /*5a40*/  FFMA R34, R80, -R90, R34 ;  /* 0x8000005a50227223 */ /* 0x000fe20000000022 */
[----:B------:R-:W-:Y:S01]  /*5a50*/  FFMA R32, R81, -R89, R32 ;  /* 0x8000005951207223 */ /* 0x000fe20000000020 */
[C---:B------:R-:W-:Y:S01]  /*5a60*/  FFMA R33, R82.reuse, -R91, R33 ;  /* 0x8000005b52217223 */ /* 0x040fe20000000021 */
[----:B------:R-:W-:Y:S01]  /*5a70*/  FFMA R35, R82, -R89, R35 ;  /* 0x8000005952237223 */ /* 0x000fe20000000023 */
[-C--:B-1----:R-:W-:Y:S01]  /*5a80*/  FFMA R34, R38, R84.reuse, R34 ;  /* 0x0000005426227223 */ /* 0x082fe20000000022 */
[CC--:B------:R-:W-:Y:S01]  /*5a90*/  FFMA R32, R36.reuse, R84.reuse, R32 ;  /* 0x0000005424207223 */ /* 0x0c0fe20000000020 */
[-C--:B------:R-:W-:Y:S01]  /*5aa0*/  FFMA R33, R37, R84.reuse, R33 ;  /* 0x0000005425217223 */ /* 0x080fe20000000021 */
[C---:B------:R-:W-:Y:S01]  /*5ab0*/  FFMA R35, R39.reuse, R84, R35 ;  /* 0x0000005427237223 */ /* 0x040fe20000000023 */
[C---:B------:R-:W-:Y:S01]  /*5ac0*/  FFMA R34, R39.reuse, R85, R34 ;  /* 0x0000005527227223 */ /* 0x040fe20000000022 */
[CC--:B------:R-:W-:Y:S01]  /*5ad0*/  FFMA R32, R39.reuse, R87.reuse, R32 ;  /* 0x0000005727207223 */ /* 0x0c0fe20000000020 */
[-C--:B------:R-:W-:Y:S01]  /*5ae0*/  FFMA R33, R39, R86.reuse, R33 ;  /* 0x0000005627217223 */ /* 0x080fe20000000021 */
[-C--:B------:R-:W-:Y:S01]  /*5af0*/  FFMA R35, R36, -R87.reuse, R35 ;  /* 0x8000005724237223 */ /* 0x080fe20000000023 */
        /* <DEDUP_REMOVED lines=8> */
[----:B----4-:R-:W-:-:S04]  /*5b80*/  FMUL R36, R79, R91 ;  /* 0x0000005b4f247220 */ /* 0x010fc80000400000 */
[----:B------:R1:W-:Y:S01]  /*5b90*/  @P0 STG.E.128 desc[UR16][R92.64], R32 ;  /* 0x000000205c000986 */ /* 0x0003e2000c101d10 */
[----:B------:R-:W-:Y:S01]  /*5ba0*/  ISETP.LT.AND P0, PT, R98, UR9, P3 ;  /* 0x0000000962007c0c */ /* 0x000fe20009f01270 */
[C---:B-1----:R-:W-:Y:S01]  /*5bb0*/  FMUL R35, R76.reuse, R91 ;  /* 0x0000005b4c237220 */ /* 0x042fe20000400000 */
[C---:B------:R-:W-:Y:S01]  /*5bc0*/  FMUL R34, R79.reuse, R89 ;  /* 0x000000594f227220 */ /* 0x040fe20000400000 */
[C---:B------:R-:W-:Y:S01]  /*5bd0*/  FMUL R33, R79.reuse, R90 ;  /* 0x0000005a4f217220 */ /* 0x040fe20000400000 */
[-C--:B------:R-:W-:Y:S01]  /*5be0*/  FFMA R32, R76, R88.reuse, R36 ;  /* 0x000000584c207223 */ /* 0x080fe20000000024 */
[-C--:B------:R-:W-:Y:S01]  /*5bf0*/  FFMA R35, R79, R88.reuse, -R35 ;  /* 0x000000584f237223 */ /* 0x080fe20000000823 */
[CC--:B------:R-:W-:Y:S01]  /*5c00*/  FFMA R34, R78.reuse, R88.reuse, R34 ;  /* 0x000000584e227223 */ /* 0x0c0fe20000000022 */
[C---:B------:R-:W-:Y:S01]  /*5c10*/  FFMA R33, R77.reuse, R88, R33 ;  /* 0x000000584d217223 */ /* 0x040fe20000000021 */
[-C--:B------:R-:W-:Y:S01]  /*5c20*/  FFMA R32, R78, R90.reuse, R32 ;  /* 0x0000005a4e207223 */ /* 0x080fe20000000020 */
[CC--:B------:R-:W-:Y:S01]  /*5c30*/  FFMA R35, R77.reuse, -R90.reuse, R35 ;  /* 0x8000005a4d237223 */ /* 0x0c0fe20000000023 */
[C---:B------:R-:W-:Y:S01]  /*5c40*/  FFMA R34, R77.reuse, R91, R34 ;  /* 0x0000005b4d227223 */ /* 0x040fe20000000022 */
[-C--:B------:R-:W-:Y:S01]  /*5c50*/  FFMA R33, R76, R89.reuse, R33 ;  /* 0x000000594c217223 */ /* 0x080fe20000000021 */
[-C--:B------:R-:W-:Y:S01]  /*5c60*/  FFMA R32, R77, -R89.reuse, R32 ;  /* 0x800000594d207223 */ /* 0x080fe20000000020 */
[----:B------:R-:W-:Y:S01]  /*5c70*/  FFMA R35, R78, -R89, R35 ;  /* 0x800000594e237223 */ /* 0x000fe20000000023 */
[----:B------:R-:W-:Y:S01]  /*5c80*/  FFMA R34, R76, -R90, R34 ;  /* 0x8000005a4c227223 */ /* 0x000fe20000000022 */
[----:B------:R-:W-:Y:S01]  /*5c90*/  FFMA R33, R78, -R91, R33 ;  /* 0x8000005b4e217223 */ /* 0x000fe20000000021 */
[-C--:B--2---:R-:W-:Y:S01]  /*5ca0*/  FFMA R32, R4, R84.reuse, R32 ;  /* 0x0000005404207223 */ /* 0x084fe20000000020 */
[-C--:B------:R-:W-:Y:S01]  /*5cb0*/  FFMA R35, R7, R84.reuse, R35 ;  /* 0x0000005407237223 */ /* 0x080fe20000000023 */
[-C--:B------:R-:W-:Y:S01]  /*5cc0*/  FFMA R34, R6, R84.reuse, R34 ;  /* 0x0000005406227223 */ /* 0x080fe20000000022 */
[----:B------:R-:W-:Y:S01]  /*5cd0*/  FFMA R33, R5, R84, R33 ;  /* 0x0000005405217223 */ /* 0x000fe20000000021 */
[CC--:B------:R-:W-:Y:S01]  /*5ce0*/  FFMA R32, R7.reuse, R87.reuse, R32 ;  /* 0x0000005707207223 */ /* 0x0c0fe20000000020 */
[----:B------:R-:W-:Y:S01]  /*5cf0*/  FFMA R35, R4, -R87, R35 ;  /* 0x8000005704237223 */ /* 0x000fe20000000023 */
[C---:B------:R-:W-:Y:S01]  /*5d00*/  FFMA R34, R7.reuse, R85, R34 ;  /* 0x0000005507227223 */ /* 0x040fe20000000022 */
[-C--:B------:R-:W-:Y:S01]  /*5d10*/  FFMA R33, R7, R86.reuse, R33 ;  /* 0x0000005607217223 */ /* 0x080fe20000000021 */
        /* <DEDUP_REMOVED lines=8> */
[C---:B-----5:R-:W-:Y:S01]  /*5da0*/  FMUL R4, R75.reuse, R91 ;  /* 0x0000005b4b047220 */ /* 0x060fe20000400000 */
[C---:B------:R-:W-:Y:S01]  /*5db0*/  FMUL R6, R75.reuse, R89 ;  /* 0x000000594b067220 */ /* 0x040fe20000400000 */
[CC--:B------:R-:W-:Y:S01]  /*5dc0*/  FMUL R7, R72.reuse, R91.reuse ;  /* 0x0000005b48077220 */ /* 0x0c0fe20000400000 */
[C---:B------:R-:W-:Y:S01]  /*5dd0*/  FMUL R5, R75.reuse, R90 ;  /* 0x0000005a4b057220 */ /* 0x040fe20000400000 */
[-C--:B------:R-:W-:Y:S01]  /*5de0*/  FFMA R4, R72, R88.reuse, R4 ;  /* 0x0000005848047223 */ /* 0x080fe20000000004 */
[CC--:B------:R-:W-:Y:S01]  /*5df0*/  FFMA R6, R74.reuse, R88.reuse, R6 ;  /* 0x000000584a067223 */ /* 0x0c0fe20000000006 */
[-C--:B------:R-:W-:Y:S01]  /*5e00*/  FFMA R7, R75, R88.reuse, -R7 ;  /* 0x000000584b077223 */ /* 0x080fe20000000807 */
[C---:B------:R-:W-:Y:S01]  /*5e10*/  FFMA R5, R73.reuse, R88, R5 ;  /* 0x0000005849057223 */ /* 0x040fe20000000005 */
[-C--:B------:R-:W-:Y:S01]  /*5e20*/  FFMA R4, R74, R90.reuse, R4 ;  /* 0x0000005a4a047223 */ /* 0x080fe20000000004 */
[C---:B------:R-:W-:Y:S01]  /*5e30*/  FFMA R6, R73.reuse, R91, R6 ;  /* 0x0000005b49067223 */ /* 0x040fe20000000006 */
[CC--:B------:R-:W-:Y:S01]  /*5e40*/  FFMA R7, R73.reuse, -R90.reuse, R7 ;  /* 0x8000005a49077223 */ /* 0x0c0fe20000000007 */
[CC--:B------:R-:W-:Y:S01]  /*5e50*/  FFMA R5, R72.reuse, R89.reuse, R5 ;  /* 0x0000005948057223 */ /* 0x0c0fe20000000005 */
[-C--:B------:R-:W-:Y:S01]  /*5e60*/  FFMA R4, R73, -R89.reuse, R4 ;  /* 0x8000005949047223 */ /* 0x080fe20000000004 */
[----:B------:R-:W-:Y:S01]  /*5e70*/  FFMA R6, R72, -R90, R6 ;  /* 0x8000005a48067223 */ /* 0x000fe20000000006 */
[----:B------:R-:W1:Y:S01]  /*5e80*/  LDS.128 R36, [R0+UR8+0x1340] ;  /* 0x0013400800247984 */ /* 0x000e620008000c00 */
[C---:B------:R-:W-:Y:S01]  /*5e90*/  FFMA R7, R74.reuse, -R89, R7 ;  /* 0x800000594a077223 */ /* 0x040fe20000000007 */
[----:B------:R-:W-:Y:S01]  /*5ea0*/  FFMA R5, R74, -R91, R5 ;  /* 0x8000005b4a057223 */ /* 0x000fe20000000005 */
[-C--:B0-----:R-:W-:Y:S01]  /*5eb0*/  FFMA R4, R64, R84.reuse, R4 ;  /* 0x0000005440047223 */ /* 0x081fe20000000004 */
[-C--:B------:R-:W-:Y:S01]  /*5ec0*/  FFMA R6, R66, R84.reuse, R6 ;  /* 0x0000005442067223 */ /* 0x080fe20000000006 */
[-C--:B------:R-:W-:Y:S01]  /*5ed0*/  FFMA R7, R67, R84.reuse, R7 ;  /* 0x0000005443077223 */ /* 0x080fe20000000007 */
[----:B------:R-:W-:Y:S01]  /*5ee0*/  FFMA R5, R65, R84, R5 ;  /* 0x0000005441057223 */ /* 0x000fe20000000005 */
[C---:B------:R-:W-:Y:S01]  /*5ef0*/  FFMA R4, R67.reuse, R87, R4 ;  /* 0x0000005743047223 */ /* 0x040fe20000000004 */
[C---:B------:R-:W-:Y:S01]  /*5f00*/  FFMA R6, R67.reuse, R85, R6 ;  /* 0x0000005543067223 */ /* 0x040fe20000000006 */
[-C--:B------:R-:W-:Y:S01]  /*5f10*/  FFMA R7, R64, -R87.reuse, R7 ;  /* 0x8000005740077223 */ /* 0x080fe20000000007 */
[-C--:B------:R-:W-:Y:S01]  /*5f20*/  FFMA R5, R67, R86.reuse, R5 ;  /* 0x0000005643057223 */ /* 0x080fe20000000005 */
[-C--:B------:R-:W-:Y:S01]  /*5f30*/  FFMA R4, R66, R86.reuse, R4 ;  /* 0x0000005642047223 */ /* 0x080fe20000000004 */
[C---:B------:R-:W-:Y:S01]  /*5f40*/  FFMA R6, R65.reuse, R87, R6 ;  /* 0x0000005741067223 */ /* 0x040fe20000000006 */
[CC--:B------:R-:W-:Y:S01]  /*5f50*/  FFMA R7, R65.reuse, -R86.reuse, R7 ;  /* 0x8000005641077223 */ /* 0x0c0fe20000000007 */
[CC--:B------:R-:W-:Y:S01]  /*5f60*/  FFMA R5, R64.reuse, R85.reuse, R5 ;  /* 0x0000005540057223 */ /* 0x0c0fe20000000005 */
[-C--:B------:R-:W-:Y:S01]  /*5f70*/  FFMA R4, R65, -R85.reuse, R4 ;  /* 0x8000005541047223 */ /* 0x080fe20000000004 */
[----:B------:R-:W-:Y:S01]  /*5f80*/  FFMA R6, R64, -R86, R6 ;  /* 0x8000005640067223 */ /* 0x000fe20000000006 */
[----:B------:R-:W-:Y:S01]  /*5f90*/  @P4 MOV R64, R92 ;  /* 0x0000005c00404202 */ /* 0x000fe20000000f00 */
[C---:B------:R-:W-:Y:S01]  /*5fa0*/  FFMA R7, R66.reuse, -R85, R7 ;  /* 0x8000005542077223 */ /* 0x040fe20000000007 */
[----:B------:R-:W-:Y:S01]  /*5fb0*/  @P4 MOV R65, R93 ;  /* 0x0000005d00414202 */ /* 0x000fe20000000f00 */
[----:B------:R-:W-:-:S04]  /*5fc0*/  FFMA R5, R66, -R87, R5 ;  /* 0x8000005742057223 */ /* 0x000fc80000000005 */
[----:B------:R0:W-:Y:S01]  /*5fd0*/  @P4 STG.E.128 desc[UR16][R64.64+0x200], R32 ;  /* 0x0002002040004986 */ /* 0x0001e2000c101d10 */
[----:B------:R-:W-:-:S03]  /*5fe0*/  ISETP.LT.AND P4, PT, R98, UR9, P2 ;  /* 0x0000000962007c0c */ /* 0x000fc60009781270 */
[----:B------:R2:W-:Y:S01]  /*5ff0*/  @P0 STG.E.128 desc[UR16][R100.64], R4 ;  /* 0x0000000464000986 */ /* 0x0005e2000c101d10 */
[----:B------:R-:W-:-:S04]  /*6000*/  IADD3 R66, P0, PT, R96, UR10, RZ ;  /* 0x0000000a60427c10 */ /* 0x000fc8000ff1e0ff */
[----:B------:R-:W-:Y:S02]  /*6010*/  IADD3.X R67, PT, PT, R97, UR11, RZ, P0, !PT ;  /* 0x0000000b61437c10 */ /* 0x000fe400087fe4ff */
[----:B0-----:R-:W-:-:S03]  /*6020*/  IADD3 R32, PT, PT, R3, 0x8, RZ ;  /* 0x0000000803207810 */ /* 0x001fc60007ffe0ff */
[----:B------:R-:W-:Y:S01]  /*6030*/  @P4 MOV R34, R100 ;  /* 0x0000006400224202 */ /* 0x000fe20000000f00 */
[CC--:B--2---:R-:W-:Y:S01]  /*6040*/  FMUL R7, R68.reuse, R91.reuse ;  /* 0x0000005b44077220 */ /* 0x0c4fe20000400000 */
[C---:B------:R-:W-:Y:S01]  /*6050*/  FMUL R4, R71.reuse, R91 ;  /* 0x0000005b47047220 */ /* 0x040fe20000400000 */
[C---:B------:R-:W-:Y:S01]  /*6060*/  FMUL R5, R71.reuse, R90 ;  /* 0x0000005a47057220 */ /* 0x040fe20000400000 */
[CC--:B------:R-:W-:Y:S01]  /*6070*/  FMUL R6, R71.reuse, R89.reuse ;  /* 0x0000005947067220 */ /* 0x0c0fe20000400000 */
[-C--:B------:R-:W-:Y:S01]  /*6080*/  FFMA R7, R71, R88.reuse, -R7 ;  /* 0x0000005847077223 */ /* 0x080fe20000000807 */
[-C--:B------:R-:W-:Y:S01]  /*6090*/  FFMA R4, R68, R88.reuse, R4 ;  /* 0x0000005844047223 */ /* 0x080fe20000000004 */
[CC--:B------:R-:W-:Y:S01]  /*60a0*/  FFMA R5, R69.reuse, R88.reuse, R5 ;  /* 0x0000005845057223 */ /* 0x0c0fe20000000005 */
[C---:B------:R-:W-:Y:S01]  /*60b0*/  FFMA R6, R70.reuse, R88, R6 ;  /* 0x0000005846067223 */ /* 0x040fe20000000006 */
[CC--:B------:R-:W-:Y:S01]  /*60c0*/  FFMA R7, R69.reuse, -R90.reuse, R7 ;  /* 0x8000005a45077223 */ /* 0x0c0fe20000000007 */
[-C--:B------:R-:W-:Y:S01]  /*60d0*/  FFMA R4, R70, R90.reuse, R4 ;  /* 0x0000005a46047223 */ /* 0x080fe20000000004 */
[----:B------:R-:W-:Y:S01]  /*60e0*/  FFMA R5, R68, R89, R5 ;  /* 0x0000005944057223 */ /* 0x000fe20000000005 */
[C---:B------:R-:W-:Y:S01]  /*60f0*/  FFMA R6, R69.reuse, R91, R6 ;  /* 0x0000005b45067223 */ /* 0x040fe20000000006 */
[CC--:B------:R-:W-:Y:S01]  /*6100*/  FFMA R7, R70.reuse, -R89.reuse, R7 ;  /* 0x8000005946077223 */ /* 0x0c0fe20000000007 */
[----:B------:R-:W-:Y:S01]  /*6110*/  FFMA R4, R69, -R89, R4 ;  /* 0x8000005945047223 */ /* 0x000fe20000000004 */
[----:B------:R-:W-:Y:S01]  /*6120*/  FFMA R5, R70, -R91, R5 ;  /* 0x8000005b46057223 */ /* 0x000fe20000000005 */
[----:B------:R-:W-:Y:S01]  /*6130*/  FFMA R6, R68, -R90, R6 ;  /* 0x8000005a44067223 */ /* 0x000fe20000000006 */
[-C--:B-1----:R-:W-:Y:S01]  /*6140*/  FFMA R7, R39, R84.reuse, R7 ;  /* 0x0000005427077223 */ /* 0x082fe20000000007 */
[-C--:B------:R-:W-:Y:S01]  /*6150*/  FFMA R4, R36, R84.reuse, R4 ;  /* 0x0000005424047223 */ /* 0x080fe20000000004 */
[-C--:B------:R-:W-:Y:S01]  /*6160*/  FFMA R5, R37, R84.reuse, R5 ;  /* 0x0000005425057223 */ /* 0x080fe20000000005 */
[----:B------:R-:W-:Y:S01]  /*6170*/  FFMA R6, R38, R84, R6 ;  /* 0x0000005426067223 */ /* 0x000fe20000000006 */
[-C--:B------:R-:W-:Y:S01]  /*6180*/  FFMA R7, R36, -R87.reuse, R7 ;  /* 0x8000005724077223 */ /* 0x080fe20000000007 */
[C---:B------:R-:W-:Y:S01]  /*6190*/  FFMA R4, R39.reuse, R87, R4 ;  /* 0x0000005727047223 */ /* 0x040fe20000000004 */
[CC--:B------:R-:W-:Y:S01]  /*61a0*/  FFMA R5, R39.reuse, R86.reuse, R5 ;  /* 0x0000005627057223 */ /* 0x0c0fe20000000005 */
[-C--:B------:R-:W-:Y:S01]  /*61b0*/  FFMA R6, R39, R85.reuse, R6 ;  /* 0x0000005527067223 */ /* 0x080fe20000000006 */
[----:B------:R-:W-:Y:S01]  /*61c0*/  ISETP.LT.AND P1, PT, R32, UR9, P5 ;  /* 0x0000000920007c0c */ /* 0x000fe2000af21270 */
[CC--:B------:R-:W-:Y:S01]  /*61d0*/  FFMA R7, R37.reuse, -R86.reuse, R7 ;  /* 0x8000005625077223 */ /* 0x0c0fe20000000007 */
[----:B------:R-:W-:Y:S01]  /*61e0*/  FFMA R5, R36, R85, R5 ;  /* 0x0000005524057223 */ /* 0x000fe20000000005 */
[CC--:B------:R-:W-:Y:S01]  /*61f0*/  FFMA R4, R38.reuse, R86.reuse, R4 ;  /* 0x0000005626047223 */ /* 0x0c0fe20000000004 */
[C---:B------:R-:W-:Y:S01]  /*6200*/  FFMA R6, R37.reuse, R87, R6 ;  /* 0x0000005725067223 */ /* 0x040fe20000000006 */
[C---:B------:R-:W-:Y:S01]  /*6210*/  FFMA R7, R38.reuse, -R85, R7 ;  /* 0x8000005526077223 */ /* 0x040fe20000000007 */
[----:B------:R-:W-:Y:S01]  /*6220*/  FFMA R5, R38, -R87, R5 ;  /* 0x8000005726057223 */ /* 0x000fe20000000005 */
[----:B------:R-:W-:Y:S01]  /*6230*/  FFMA R4, R37, -R85, R4 ;  /* 0x8000005525047223 */ /* 0x000fe20000000004 */
[----:B------:R-:W-:Y:S01]  /*6240*/  FFMA R6, R36, -R86, R6 ;  /* 0x8000005624067223 */ /* 0x000fe20000000006 */
[----:B------:R-:W-:-:S05]  /*6250*/  @P4 MOV R35, R101 ;  /* 0x0000006500234202 */ /* 0x000fca0000000f00 */
[----:B------:R0:W-:Y:S04]  /*6260*/  @P4 STG.E.128 desc[UR16][R34.64+0x200], R4 ;  /* 0x0002000422004986 */ /* 0x0001e8000c101d10 */
[----:B------:R-:W2:Y:S01]  /*6270*/  @P1 LDG.E.LTC128B.128 R80, desc[UR16][R66.64] ;  /* 0x0000001042501981 */ /* 0x000ea2000c1e1d20 */
[----:B------:R-:W-:Y:S02]  /*6280*/  ISETP.LT.AND P0, PT, R32, UR9, P6 ;  /* 0x0000000920007c0c */ /* 0x000fe4000b701270 */
[----:B------:R-:W-:-:S04]  /*6290*/  IADD3 R96, PT, PT, R3, 0xc, RZ ;  /* 0x0000000c03607810 */ /* 0x000fc80007ffe0ff */
[----:B------:R-:W-:-:S07]  /*62a0*/  ISETP.LT.AND P1, PT, R96, UR9, P5 ;  /* 0x0000000960007c0c */ /* 0x000fce000af21270 */
[----:B0-----:R-:W-:Y:S02]  /*62b0*/  @P0 MOV R4, R66 ;  /* 0x0000004200040202 */ /* 0x001fe40000000f00 */
[----:B------:R-:W-:-:S05]  /*62c0*/  @P0 MOV R5, R67 ;  /* 0x0000004300050202 */ /* 0x000fca0000000f00 */
[----:B------:R0:W3:Y:S01]  /*62d0*/  @P0 LDG.E.LTC128B.128 R76, desc[UR16][R4.64+0x200] ;  /* 0x00020010044c0981 */ /* 0x0000e2000c1e1d20 */
[----:B------:R-:W-:-:S04]  /*62e0*/  IADD3 R64, P0, PT, R94, UR10, RZ ;  /* 0x0000000a5e407c10 */ /* 0x000fc8000ff1e0ff */
[----:B------:R-:W-:-:S05]  /*62f0*/  IADD3.X R65, PT, PT, R95, UR11, RZ, P0, !PT ;  /* 0x0000000b5f417c10 */ /* 0x000fca00087fe4ff */
[----:B------:R-:W4:Y:S01]  /*6300*/  @P1 LDG.E.LTC128B.128 R72, desc[UR16][R64.64] ;  /* 0x0000001040481981 */ /* 0x000f22000c1e1d20 */
[----:B------:R-:W-:-:S13]  /*6310*/  ISETP.LT.AND P0, PT, R96, UR9, P6 ;  /* 0x0000000960007c0c */ /* 0x000fda000b701270 */
[----:B0-----:R-:W-:Y:S02]  /*6320*/  @P0 MOV R4, R64 ;  /* 0x0000004000040202 */ /* 0x001fe40000000f00 */
[----:B------:R-:W-:-:S05]  /*6330*/  @P0 MOV R5, R65 ;  /* 0x0000004100050202 */ /* 0x000fca0000000f00 */
[----:B------:R0:W5:Y:S01]  /*6340*/  @P0 LDG.E.LTC128B.128 R68, desc[UR16][R4.64+0x200] ;  /* 0x0002001004440981 */ /* 0x000162000c1e1d20 */
[----:B------:R-:W-:Y:S01]  /*6350*/  UIADD3 UR4, UP0, UPT, UR4, UR6, URZ ;  /* 0x0000000604047290 */ /* 0x000fe2000ff1e0ff */
[----:B------:R-:W-:Y:S01]  /*6360*/  BAR.SYNC.DEFER_BLOCKING 0x0 ;  /* 0x0000000000007b1d */ /* 0x000fe20000010000 */
[----:B------:R-:W-:Y:S02]  /*6370*/  ISETP.LT.AND P0, PT, R32, UR9, P3 ;  /* 0x0000000920007c0c */ /* 0x000fe40009f01270 */
[----:B------:R-:W-:Y:S02]  /*6380*/  UIADD3.X UR5, UPT, UPT, UR5, UR7, URZ, UP0, !UPT ;  /* 0x0000000705057290 */ /* 0x000fe400087fe4ff */
[----:B------:R-:W-:Y:S02]  /*6390*/  IADD3 R38, P1, PT, R92, UR4, RZ ;  /* 0x000000045c267c10 */ /* 0x000fe4000ff3e0ff */
[----:B------:R-:W-:Y:S02]  /*63a0*/  ISETP.LT.AND P4, PT, R32, UR9, P2 ;  /* 0x0000000920007c0c */ /* 0x000fe40009781270 */
[----:B------:R-:W-:-:S02]  /*63b0*/  IADD3.X R39, PT, PT, R93, UR5, RZ, P1, !PT ;  /* 0x000000055d277c10 */ /* 0x000fc40008ffe4ff */
[----:B------:R-:W-:-:S04]  /*63c0*/  IADD3 R36, P1, PT, R100, UR4, RZ ;  /* 0x0000000464247c10 */ /* 0x000fc8000ff3e0ff */
[----:B------:R-:W-:Y:S01]  /*63d0*/  IADD3.X R37, PT, PT, R101, UR5, RZ, P1, !PT ;  /* 0x0000000565257c10 */ /* 0x000fe20008ffe4ff */
[----:B------:R2:W-:Y:S04]  /*63e0*/  STS.128 [R2], R8 ;  /* 0x0000000802007388 */ /* 0x0005e80000000c00 */
[----:B------:R-:W-:Y:S04]  /*63f0*/  STS.128 [R2+0x40], R28 ;  /* 0x0000401c02007388 */ /* 0x000fe80000000c00 */
[----:B------:R-:W-:Y:S04]  /*6400*/  STS.128 [R2+0x80], R40 ;  /* 0x0000802802007388 */ /* 0x000fe80000000c00 */
[----:B------:R-:W-:Y:S01]  /*6410*/  STS.128 [R2+0xc0], R60 ;  /* 0x0000c03c02007388 */ /* 0x000fe20000000c00 */
[----:B------:R-:W-:Y:S06]  /*6420*/  BAR.SYNC.DEFER_BLOCKING 0x0 ;  /* 0x0000000000007b1d */ /* 0x000fec0000010000 */
[----:B------:R-:W1:Y:S04]  /*6430*/  LDS.128 R28, [R0+UR8] ;  /* 0x00000008001c7984 */ /* 0x000e680008000c00 */
[----:B0-----:R-:W0:Y:S04]  /*6440*/  LDS.128 R4, [R0+UR8+0x200] ;  /* 0x0002000800047984 */ /* 0x001e280008000c00 */
[----:B------:R-:W4:Y:S01]  /*6450*/  LDS.128 R32, [R0+UR8+0x1140] ;  /* 0x0011400800207984 */ /* 0x000f220008000c00 */
[C---:B--2---:R-:W-:Y:S01]  /*6460*/  FMUL R8, R83.reuse, R91 ;  /* 0x0000005b53087220 */ /* 0x044fe20000400000 */
[C---:B------:R-:W-:Y:S01]  /*6470*/  FMUL R9, R83.reuse, R90 ;  /* 0x0000005a53097220 */ /* 0x040fe20000400000 */
[----:B------:R-:W-:Y:S01]  /*6480*/  FMUL R10, R83, R89 ;  /* 0x00000059530a7220 */ /* 0x000fe20000400000 */
[C---:B------:R-:W-:Y:S01]  /*6490*/  FMUL R11, R80.reuse, R91 ;  /* 0x0000005b500b7220 */ /* 0x040fe20000400000 */
[-C--:B------:R-:W-:Y:S01]  /*64a0*/  FFMA R8, R80, R88.reuse, R8 ;  /* 0x0000005850087223 */ /* 0x080fe20000000008 */
[-C--:B------:R-:W-:Y:S01]  /*64b0*/  FFMA R9, R81, R88.reuse, R9 ;  /* 0x0000005851097223 */ /* 0x080fe20000000009 */
[CC--:B------:R-:W-:Y:S01]  /*64c0*/  FFMA R10, R82.reuse, R88.reuse, R10 ;  /* 0x00000058520a7223 */ /* 0x0c0fe2000000000a */
[----:B------:R-:W-:Y:S01]  /*64d0*/  FFMA R11, R83, R88, -R11 ;  /* 0x00000058530b7223 */ /* 0x000fe2000000080b */
[-C--:B------:R-:W-:Y:S01]  /*64e0*/  FFMA R8, R82, R90.reuse, R8 ;  /* 0x0000005a52087223 */ /* 0x080fe20000000008 */
[----:B------:R-:W-:Y:S01]  /*64f0*/  FFMA R9, R80, R89, R9 ;  /* 0x0000005950097223 */ /* 0x000fe20000000009 */
[C---:B------:R-:W-:Y:S01]  /*6500*/  FFMA R10, R81.reuse, R91, R10 ;  /* 0x0000005b510a7223 */ /* 0x040fe2000000000a */
[CC--:B------:R-:W-:Y:S01]  /*6510*/  FFMA R11, R81.reuse, -R90.reuse, R11 ;  /* 0x8000005a510b7223 */ /* 0x0c0fe2000000000b */
[----:B------:R-:W-:Y:S01]  /*6520*/  FFMA R8, R81, -R89, R8 ;  /* 0x8000005951087223 */ /* 0x000fe20000000008 */
[----:B------:R-:W-:Y:S01]  /*6530*/  FFMA R9, R82, -R91, R9 ;  /* 0x8000005b52097223 */ /* 0x000fe20000000009 */
[----:B------:R-:W-:Y:S01]  /*6540*/  FFMA R10, R80, -R90, R10 ;  /* 0x8000005a500a7223 */ /* 0x000fe2000000000a */
[----:B------:R-:W-:Y:S01]  /*6550*/  FFMA R11, R82, -R89, R11 ;  /* 0x80000059520b7223 */ /* 0x000fe2000000000b */
[-C--:B-1----:R-:W-:Y:S01]  /*6560*/  FFMA R8, R28, R84.reuse, R8 ;  /* 0x000000541c087223 */ /* 0x082fe20000000008 */
[-C--:B------:R-:W-:Y:S01]  /*6570*/  FFMA R9, R29, R84.reuse, R9 ;  /* 0x000000541d097223 */ /* 0x080fe20000000009 */
[-C--:B------:R-:W-:Y:S01]  /*6580*/  FFMA R10, R30, R84.reuse, R10 ;  /* 0x000000541e0a7223 */ /* 0x080fe2000000000a */
[C---:B------:R-:W-:Y:S01]  /*6590*/  FFMA R11, R31.reuse, R84, R11 ;  /* 0x000000541f0b7223 */ /* 0x040fe2000000000b */
[C---:B------:R-:W-:Y:S01]  /*65a0*/  FFMA R8, R31.reuse, R87, R8 ;  /* 0x000000571f087223 */ /* 0x040fe20000000008 */
[CC--:B------:R-:W-:Y:S01]  /*65b0*/  FFMA R9, R31.reuse, R86.reuse, R9 ;  /* 0x000000561f097223 */ /* 0x0c0fe20000000009 */
[----:B------:R-:W-:Y:S01]  /*65c0*/  FFMA R10, R31, R85, R10 ;  /* 0x000000551f0a7223 */ /* 0x000fe2000000000a */
[----:B------:R-:W-:Y:S01]  /*65d0*/  FFMA R11, R28, -R87, R11 ;  /* 0x800000571c0b7223 */ /* 0x000fe2000000000b */
[-C--:B------:R-:W-:Y:S01]  /*65e0*/  FFMA R8, R30, R86.reuse, R8 ;  /* 0x000000561e087223 */ /* 0x080fe20000000008 */
[----:B------:R-:W-:Y:S01]  /*65f0*/  FFMA R9, R28, R85, R9 ;  /* 0x000000551c097223 */ /* 0x000fe20000000009 */
[C---:B------:R-:W-:Y:S01]  /*6600*/  FFMA R10, R29.reuse, R87, R10 ;  /* 0x000000571d0a7223 */ /* 0x040fe2000000000a */
[CC--:B------:R-:W-:Y:S01]  /*6610*/  FFMA R11, R29.reuse, -R86.reuse, R11 ;  /* 0x800000561d0b7223 */ /* 0x0c0fe2000000000b */
[----:B------:R-:W-:Y:S01]  /*6620*/  FFMA R8, R29, -R85, R8 ;  /* 0x800000551d087223 */ /* 0x000fe20000000008 */
[----:B------:R-:W-:Y:S01]  /*6630*/  FFMA R9, R30, -R87, R9 ;  /* 0x800000571e097223 */ /* 0x000fe20000000009 */
[----:B------:R-:W-:Y:S01]  /*6640*/  FFMA R10, R28, -R86, R10 ;  /* 0x800000561c0a7223 */ /* 0x000fe2000000000a */
[----:B------:R-:W-:-:S02]  /*6650*/  FFMA R11, R30, -R85, R11 ;  /* 0x800000551e0b7223 */ /* 0x000fc4000000000b */
[----:B------:R-:W1:Y:S04]  /*6660*/  LDS.128 R28, [R0+UR8+0x1340] ;  /* 0x00134008001c7984 */ /* 0x000e680008000c00 */
[----:B------:R3:W-:Y:S01]  /*6670*/  @P0 STG.E.128 desc[UR16][R38.64], R8 ;  /* 0x0000000826000986 */ /* 0x0007e2000c101d10 */
[----:B------:R-:W-:Y:S01]  /*6680*/  ISETP.LT.AND P0, PT, R96, UR9, P3 ;  /* 0x0000000960007c0c */ /* 0x000fe20009f01270 */
[C---:B---3--:R-:W-:Y:S01]  /*6690*/  FMUL R10, R79.reuse, R89 ;  /* 0x000000594f0a7220 */ /* 0x048fe20000400000 */
[-C--:B------:R-:W-:Y:S01]  /*66a0*/  FMUL R11, R76, R91.reuse ;  /* 0x0000005b4c0b7220 */ /* 0x080fe20000400000 */
[C---:B------:R-:W-:Y:S01]  /*66b0*/  FMUL R9, R79.reuse, R90 ;  /* 0x0000005a4f097220 */ /* 0x040fe20000400000 */
[CC--:B------:R-:W-:Y:S01]  /*66c0*/  FMUL R8, R79.reuse, R91.reuse ;  /* 0x0000005b4f087220 */ /* 0x0c0fe20000400000 */
[-C--:B------:R-:W-:Y:S01]  /*66d0*/  FFMA R10, R78, R88.reuse, R10 ;  /* 0x000000584e0a7223 */ /* 0x080fe2000000000a */
[-C--:B------:R-:W-:Y:S01]  /*66e0*/  FFMA R11, R79, R88.reuse, -R11 ;  /* 0x000000584f0b7223 */ /* 0x080fe2000000080b */
[CC--:B------:R-:W-:Y:S01]  /*66f0*/  FFMA R9, R77.reuse, R88.reuse, R9 ;  /* 0x000000584d097223 */ /* 0x0c0fe20000000009 */
[C---:B------:R-:W-:Y:S01]  /*6700*/  FFMA R8, R76.reuse, R88, R8 ;  /* 0x000000584c087223 */ /* 0x040fe20000000008 */
[C---:B------:R-:W-:Y:S01]  /*6710*/  FFMA R10, R77.reuse, R91, R10 ;  /* 0x0000005b4d0a7223 */ /* 0x040fe2000000000a */
[CC--:B------:R-:W-:Y:S01]  /*6720*/  FFMA R11, R77.reuse, -R90.reuse, R11 ;  /* 0x8000005a4d0b7223 */ /* 0x0c0fe2000000000b */
[-C--:B------:R-:W-:Y:S01]  /*6730*/  FFMA R9, R76, R89.reuse, R9 ;  /* 0x000000594c097223 */ /* 0x080fe20000000009 */
[-C--:B------:R-:W-:Y:S01]  /*6740*/  FFMA R8, R78, R90.reuse, R8 ;  /* 0x0000005a4e087223 */ /* 0x080fe20000000008 */
[----:B------:R-:W-:Y:S01]  /*6750*/  FFMA R10, R76, -R90, R10 ;  /* 0x8000005a4c0a7223 */ /* 0x000fe2000000000a */
[C---:B------:R-:W-:Y:S01]  /*6760*/  FFMA R11, R78.reuse, -R89, R11 ;  /* 0x800000594e0b7223 */ /* 0x040fe2000000000b */
[----:B------:R-:W-:Y:S01]  /*6770*/  FFMA R9, R78, -R91, R9 ;  /* 0x8000005b4e097223 */ /* 0x000fe20000000009 */
[----:B------:R-:W-:Y:S01]  /*6780*/  FFMA R8, R77, -R89, R8 ;  /* 0x800000594d087223 */ /* 0x000fe20000000008 */
[-C--:B0-----:R-:W-:Y:S01]  /*6790*/  FFMA R10, R6, R84.reuse, R10 ;  /* 0x00000054060a7223 */ /* 0x081fe2000000000a */
[-C--:B------:R-:W-:Y:S01]  /*67a0*/  FFMA R11, R7, R84.reuse, R11 ;  /* 0x00000054070b7223 */ /* 0x080fe2000000000b */
[-C--:B------:R-:W-:Y:S01]  /*67b0*/  FFMA R9, R5, R84.reuse, R9 ;  /* 0x0000005405097223 */ /* 0x080fe20000000009 */
[C---:B------:R-:W-:Y:S01]  /*67c0*/  FFMA R8, R4.reuse, R84, R8 ;  /* 0x0000005404087223 */ /* 0x040fe20000000008 */
[C---:B------:R-:W-:Y:S01]  /*67d0*/  FFMA R10, R7.reuse, R85, R10 ;  /* 0x00000055070a7223 */ /* 0x040fe2000000000a */
[CC--:B------:R-:W-:Y:S01]  /*67e0*/  FFMA R11, R4.reuse, -R87.reuse, R11 ;  /* 0x80000057040b7223 */ /* 0x0c0fe2000000000b */
[CC--:B------:R-:W-:Y:S01]  /*67f0*/  FFMA R9, R7.reuse, R86.reuse, R9 ;  /* 0x0000005607097223 */ /* 0x0c0fe20000000009 */
[-C--:B------:R-:W-:Y:S01]  /*6800*/  FFMA R8, R7, R87.reuse, R8 ;  /* 0x0000005707087223 */ /* 0x080fe20000000008 */
[C---:B------:R-:W-:Y:S01]  /*6810*/  FFMA R10, R5.reuse, R87, R10 ;  /* 0x00000057050a7223 */ /* 0x040fe2000000000a */
[-C--:B------:R-:W-:Y:S01]  /*6820*/  FFMA R11, R5, -R86.reuse, R11 ;  /* 0x80000056050b7223 */ /* 0x080fe2000000000b */
[-C--:B------:R-:W-:Y:S01]  /*6830*/  FFMA R9, R4, R85.reuse, R9 ;  /* 0x0000005504097223 */ /* 0x080fe20000000009 */
[-C--:B------:R-:W-:Y:S01]  /*6840*/  FFMA R8, R6, R86.reuse, R8 ;  /* 0x0000005606087223 */ /* 0x080fe20000000008 */
[----:B------:R-:W-:Y:S01]  /*6850*/  FFMA R10, R4, -R86, R10 ;  /* 0x80000056040a7223 */ /* 0x000fe2000000000a */
[C---:B------:R-:W-:Y:S01]  /*6860*/  FFMA R11, R6.reuse, -R85, R11 ;  /* 0x80000055060b7223 */ /* 0x040fe2000000000b */
[----:B------:R-:W-:Y:S01]  /*6870*/  FFMA R9, R6, -R87, R9 ;  /* 0x8000005706097223 */ /* 0x000fe20000000009 */
[C---:B----4-:R-:W-:Y:S01]  /*6880*/  FMUL R6, R75.reuse, R89 ;  /* 0x000000594b067220 */ /* 0x050fe20000400000 */
[----:B------:R-:W-:Y:S01]  /*6890*/  FMUL R4, R75, R91 ;  /* 0x0000005b4b047220 */ /* 0x000fe20000400000 */
[----:B------:R-:W-:Y:S01]  /*68a0*/  FFMA R8, R5, -R85, R8 ;  /* 0x8000005505087223 */ /* 0x000fe20000000008 */
[-C--:B------:R-:W-:Y:S01]  /*68b0*/  FMUL R7, R72, R91.reuse ;  /* 0x0000005b48077220 */ /* 0x080fe20000400000 */
[C---:B------:R-:W-:Y:S01]  /*68c0*/  FMUL R5, R75.reuse, R90 ;  /* 0x0000005a4b057220 */ /* 0x040fe20000400000 */
[-C--:B------:R-:W-:Y:S01]  /*68d0*/  FFMA R6, R74, R88.reuse, R6 ;  /* 0x000000584a067223 */ /* 0x080fe20000000006 */
[-C--:B------:R-:W-:Y:S01]  /*68e0*/  FFMA R4, R72, R88.reuse, R4 ;  /* 0x0000005848047223 */ /* 0x080fe20000000004 */
[-C--:B------:R-:W-:Y:S01]  /*68f0*/  FFMA R7, R75, R88.reuse, -R7 ;  /* 0x000000584b077223 */ /* 0x080fe20000000807 */
[C---:B------:R-:W-:Y:S01]  /*6900*/  FFMA R5, R73.reuse, R88, R5 ;  /* 0x0000005849057223 */ /* 0x040fe20000000005 */
[C---:B------:R-:W-:Y:S01]  /*6910*/  FFMA R6, R73.reuse, R91, R6 ;  /* 0x0000005b49067223 */ /* 0x040fe20000000006 */
[-C--:B------:R-:W-:Y:S01]  /*6920*/  FFMA R4, R74, R90.reuse, R4 ;  /* 0x0000005a4a047223 */ /* 0x080fe20000000004 */
[CC--:B------:R-:W-:Y:S01]  /*6930*/  FFMA R7, R73.reuse, -R90.reuse, R7 ;  /* 0x8000005a49077223 */ /* 0x0c0fe20000000007 */
[CC--:B------:R-:W-:Y:S01]  /*6940*/  FFMA R5, R72.reuse, R89.reuse, R5 ;  /* 0x0000005948057223 */ /* 0x0c0fe20000000005 */
[----:B------:R-:W-:Y:S01]  /*6950*/  FFMA R6, R72, -R90, R6 ;  /* 0x8000005a48067223 */ /* 0x000fe20000000006 */
[-C--:B------:R-:W-:Y:S01]  /*6960*/  FFMA R4, R73, -R89.reuse, R4 ;  /* 0x8000005949047223 */ /* 0x080fe20000000004 */
[C---:B------:R-:W-:Y:S01]  /*6970*/  FFMA R7, R74.reuse, -R89, R7 ;  /* 0x800000594a077223 */ /* 0x040fe20000000007 */
[----:B------:R-:W-:Y:S01]  /*6980*/  FFMA R5, R74, -R91, R5 ;  /* 0x8000005b4a057223 */ /* 0x000fe20000000005 */
[-C--:B------:R-:W-:Y:S01]  /*6990*/  FFMA R6, R34, R84.reuse, R6 ;  /* 0x0000005422067223 */ /* 0x080fe20000000006 */
[CC--:B------:R-:W-:Y:S01]  /*69a0*/  FFMA R4, R32.reuse, R84.reuse, R4 ;  /* 0x0000005420047223 */ /* 0x0c0fe20000000004 */
[-C--:B------:R-:W-:Y:S01]  /*69b0*/  FFMA R7, R35, R84.reuse, R7 ;  /* 0x0000005423077223 */ /* 0x080fe20000000007 */
[----:B------:R-:W-:Y:S01]  /*69c0*/  FFMA R5, R33, R84, R5 ;  /* 0x0000005421057223 */ /* 0x000fe20000000005 */
[C---:B------:R-:W-:Y:S01]  /*69d0*/  FFMA R6, R35.reuse, R85, R6 ;  /* 0x0000005523067223 */ /* 0x040fe20000000006 */
[CC--:B------:R-:W-:Y:S01]  /*69e0*/  FFMA R4, R35.reuse, R87.reuse, R4 ;  /* 0x0000005723047223 */ /* 0x0c0fe20000000004 */
[-C--:B------:R-:W-:Y:S01]  /*69f0*/  FFMA R7, R32, -R87.reuse, R7 ;  /* 0x8000005720077223 */ /* 0x080fe20000000007 */
[-C--:B------:R-:W-:Y:S01]  /*6a00*/  FFMA R5, R35, R86.reuse, R5 ;  /* 0x0000005623057223 */ /* 0x080fe20000000005 */
[C---:B------:R-:W-:Y:S01]  /*6a10*/  FFMA R6, R33.reuse, R87, R6 ;  /* 0x0000005721067223 */ /* 0x040fe20000000006 */
[-C--:B------:R-:W-:Y:S01]  /*6a20*/  FFMA R4, R34, R86.reuse, R4 ;  /* 0x0000005622047223 */ /* 0x080fe20000000004 */
[CC--:B------:R-:W-:Y:S01]  /*6a30*/  FFMA R7, R33.reuse, -R86.reuse, R7 ;  /* 0x8000005621077223 */ /* 0x0c0fe20000000007 */
[CC--:B------:R-:W-:Y:S01]  /*6a40*/  FFMA R5, R32.reuse, R85.reuse, R5 ;  /* 0x0000005520057223 */ /* 0x0c0fe20000000005 */
[----:B------:R-:W-:Y:S01]  /*6a50*/  FFMA R6, R32, -R86, R6 ;  /* 0x8000005620067223 */ /* 0x000fe20000000006 */
[-C--:B------:R-:W-:Y:S01]  /*6a60*/  FFMA R4, R33, -R85.reuse, R4 ;  /* 0x8000005521047223 */ /* 0x080fe20000000004 */
[----:B------:R-:W-:Y:S01]  /*6a70*/  @P4 MOV R32, R38 ;  /* 0x0000002600204202 */ /* 0x000fe20000000f00 */
[C---:B------:R-:W-:Y:S01]  /*6a80*/  FFMA R7, R34.reuse, -R85, R7 ;  /* 0x8000005522077223 */ /* 0x040fe20000000007 */
[----:B------:R-:W-:Y:S01]  /*6a90*/  @P4 MOV R33, R39 ;  /* 0x0000002700214202 */ /* 0x000fe20000000f00 */
[----:B------:R-:W-:Y:S01]  /*6aa0*/  FFMA R5, R34, -R87, R5 ;  /* 0x8000005722057223 */ /* 0x000fe20000000005 */
[----:B------:R-:W-:-:S03]  /*6ab0*/  IADD3 R34, PT, PT, R3, 0x10, RZ ;  /* 0x0000001003227810 */ /* 0x000fc60007ffe0ff */
[----:B------:R0:W-:Y:S01]  /*6ac0*/  @P4 STG.E.128 desc[UR16][R32.64+0x200], R8 ;  /* 0x0002000820004986 */ /* 0x0001e2000c101d10 */
[----:B------:R-:W-:Y:S02]  /*6ad0*/  ISETP.LT.AND P4, PT, R96, UR9, P2 ;  /* 0x0000000960007c0c */ /* 0x000fe40009781270 */
[----:B------:R-:W-:Y:S01]  /*6ae0*/  ISETP.LT.AND P1, PT, R34, UR9, P5 ;  /* 0x0000000922007c0c */ /* 0x000fe2000af21270 */
[----:B------:R5:W-:Y:S01]  /*6af0*/  @P0 STG.E.128 desc[UR16][R36.64], R4 ;  /* 0x0000000424000986 */ /* 0x000be2000c101d10 */
[----:B0-----:R-:W-:-:S09]  /*6b00*/  IADD3 R32, P0, PT, R66, UR10, RZ ;  /* 0x0000000a42207c10 */ /* 0x001fd2000ff1e0ff */
[----:B------:R-:W-:Y:S01]  /*6b10*/  @P4 MOV R8, R36 ;  /* 0x0000002400084202 */ /* 0x000fe20000000f00 */
[CC--:B-----5:R-:W-:Y:S01]  /*6b20*/  FMUL R7, R68.reuse, R91.reuse ;  /* 0x0000005b44077220 */ /* 0x0e0fe20000400000 */
        /* <DEDUP_REMOVED lines=31> */
[----:B------:R-:W-:-:S02]  /*6d20*/  @P4 MOV R9, R37 ;  /* 0x0000002500094202 */ /* 0x000fc40000000f00 */
[----:B------:R-:W-:-:S03]  /*6d30*/  IADD3.X R33, PT, PT, R67, UR11, RZ, P0, !PT ;  /* 0x0000000b43217c10 */ /* 0x000fc600087fe4ff */
        /* <DEDUP_REMOVED lines=15> */
[----:B------:R-:W-:Y:S01]  /*6e30*/  BAR.SYNC.DEFER_BLOCKING 0x0 ;  /* 0x0000000000007b1d */ /* 0x000fe20000010000 */
[----:B------:R-:W-:Y:S02]  /*6e40*/  ISETP.LT.AND P0, PT, R34, UR9, P3 ;  /* 0x0000000922007c0c */ /* 0x000fe40009f01270 */
[----:B------:R-:W-:Y:S02]  /*6e50*/  IADD3 R38, P1, PT, R38, UR4, RZ ;  /* 0x0000000426267c10 */ /* 0x000fe4000ff3e0ff */
[----:B------:R-:W-:Y:S02]  /*6e60*/  ISETP.LT.AND P4, PT, R34, UR9, P2 ;  /* 0x0000000922007c0c */ /* 0x000fe40009781270 */
[----:B------:R-:W-:Y:S02]  /*6e70*/  IADD3.X R39, PT, PT, R39, UR5, RZ, P1, !PT ;  /* 0x0000000527277c10 */ /* 0x000fe40008ffe4ff */
[----:B------:R-:W-:-:S04]  /*6e80*/  IADD3 R34, P1, PT, R36, UR4, RZ ;  /* 0x0000000424227c10 */ /* 0x000fc8000ff3e0ff */
[----:B------:R-:W-:Y:S01]  /*6e90*/  IADD3.X R35, PT, PT, R37, UR5, RZ, P1, !PT ;  /* 0x0000000525237c10 */ /* 0x000fe20008ffe4ff */
[----:B------:R-:W-:Y:S04]  /*6ea0*/  STS.128 [R2], R12 ;  /* 0x0000000c02007388 */ /* 0x000fe80000000c00 */
        /* <DEDUP_REMOVED lines=88> */
[C---:B------:R-:W-:Y:S01]  /*7430*/  FFMA R7, R74.reuse, -R89, R7 ;  /* 0x800000594a077223 */ /* 0x040fe20000000007 */
[----:B------:R-:W-:Y:S01]  /*7440*/  FFMA R5, R74, -R91, R5 ;  /* 0x8000005b4a057223 */ /* 0x000fe20000000005 */
[-C--:B------:R-:W-:Y:S01]  /*7450*/  FFMA R4, R24, R84.reuse, R4 ;  /* 0x0000005418047223 */ /* 0x080fe20000000004 */
        /* <DEDUP_REMOVED lines=20> */
[----:B0-----:R-:W-:Y:S02]  /*75a0*/  IADD3 R8, PT, PT, R3, 0x18, RZ ;  /* 0x0000001803087810 */ /* 0x001fe40007ffe0ff */
[----:B------:R-:W-:Y:S01]  /*75b0*/  IADD3 R10, P0, PT, R32, UR10, RZ ;  /* 0x0000000a200a7c10 */ /* 0x000fe2000ff1e0ff */
        /* <DEDUP_REMOVED lines=16> */
[-C--:B-1----:R-:W-:Y:S01]  /*76c0*/  FFMA R4, R12, R84.reuse, R4 ;  /* 0x000000540c047223 */ /* 0x082fe20000000004 */
[-C--:B------:R-:W-:Y:S01]  /*76d0*/  FFMA R6, R14, R84.reuse, R6 ;  /* 0x000000540e067223 */ /* 0x080fe20000000006 */
[-C--:B------:R-:W-:Y:S01]  /*76e0*/  FFMA R7, R15, R84.reuse, R7 ;  /* 0x000000540f077223 */ /* 0x080fe20000000007 */
[----:B------:R-:W-:Y:S01]  /*76f0*/  FFMA R5, R13, R84, R5 ;  /* 0x000000540d057223 */ /* 0x000fe20000000005 */
[C---:B------:R-:W-:Y:S01]  /*7700*/  FFMA R4, R15.reuse, R87, R4 ;  /* 0x000000570f047223 */ /* 0x040fe20000000004 */
[C---:B------:R-:W-:Y:S01]  /*7710*/  FFMA R6, R15.reuse, R85, R6 ;  /* 0x000000550f067223 */ /* 0x040fe20000000006 */
[-C--:B------:R-:W-:Y:S01]  /*7720*/  FFMA R7, R12, -R87.reuse, R7 ;  /* 0x800000570c077223 */ /* 0x080fe20000000007 */
[-C--:B------:R-:W-:Y:S01]  /*7730*/  FFMA R5, R15, R86.reuse, R5 ;  /* 0x000000560f057223 */ /* 0x080fe20000000005 */
[----:B------:R-:W-:Y:S01]  /*7740*/  ISETP.LT.AND P1, PT, R8, UR9, P5 ;  /* 0x0000000908007c0c */ /* 0x000fe2000af21270 */
        /* <DEDUP_REMOVED lines=8> */
[----:B------:R-:W-:-:S02]  /*77d0*/  @P4 MOV R12, R34 ;  /* 0x00000022000c4202 */ /* 0x000fc40000000f00 */
[----:B------:R-:W-:Y:S02]  /*77e0*/  @P4 MOV R13, R35 ;  /* 0x00000023000d4202 */ /* 0x000fe40000000f00 */
[----:B------:R-:W-:-:S03]  /*77f0*/  IADD3.X R11, PT, PT, R33, UR11, RZ, P0, !PT ;  /* 0x0000000b210b7c10 */ /* 0x000fc600087fe4ff */
[----:B------:R0:W-:Y:S01]  /*7800*/  @P4 STG.E.128 desc[UR16][R12.64+0x200], R4 ;  /* 0x000200040c004986 */ /* 0x0001e2000c101d10 */
[----:B------:R-:W-:-:S03]  /*7810*/  ISETP.LT.AND P0, PT, R8, UR9, P6 ;  /* 0x0000000908007c0c */ /* 0x000fc6000b701270 */
[----:B------:R-:W2:Y:S10]  /*7820*/  @P1 LDG.E.LTC128B.128 R80, desc[UR16][R10.64] ;  /* 0x000000100a501981 */ /* 0x000eb4000c1e1d20 */
[----:B------:R-:W3:Y:S01]  /*7830*/  @P0 LDG.E.LTC128B.128 R76, desc[UR16][R10.64+0x200] ;  /* 0x000200100a4c0981 */ /* 0x000ee2000c1e1d20 */
[----:B------:R-:W-:-:S02]  /*7840*/  IADD3 R3, PT, PT, R3, 0x1c, RZ ;  /* 0x0000001c03037810 */ /* 0x000fc40007ffe0ff */
[----:B------:R-:W-:Y:S02]  /*7850*/  IADD3 R14, P0, PT, R30, UR10, RZ ;  /* 0x0000000a1e0e7c10 */ /* 0x000fe4000ff1e0ff */
[----:B------:R-:W-:Y:S02]  /*7860*/  ISETP.LT.AND P5, PT, R3, UR9, P5 ;  /* 0x0000000903007c0c */ /* 0x000fe4000afa1270 */
[----:B------:R-:W-:Y:S02]  /*7870*/  IADD3.X R15, PT, PT, R31, UR11, RZ, P0, !PT ;  /* 0x0000000b1f0f7c10 */ /* 0x000fe400087fe4ff */
[----:B------:R-:W-:-:S09]  /*7880*/  ISETP.LT.AND P6, PT, R3, UR9, P6 ;  /* 0x0000000903007c0c */ /* 0x000fd2000b7c1270 */
[----:B------:R-:W4:Y:S04]  /*7890*/  @P5 LDG.E.LTC128B.128 R72, desc[UR16][R14.64] ;  /* 0x000000100e485981 */ /* 0x000f28000c1e1d20 */
[----:B------:R-:W5:Y:S01]  /*78a0*/  @P6 LDG.E.LTC128B.128 R68, desc[UR16][R14.64+0x200] ;  /* 0x000200100e446981 */ /* 0x000f62000c1e1d20 */
[C---:B------:R-:W-:Y:S02]  /*78b0*/  ISETP.LT.AND P1, PT, R8.reuse, UR9, P3 ;  /* 0x0000000908007c0c */ /* 0x040fe40009f21270 */
[C---:B------:R-:W-:Y:S01]  /*78c0*/  ISETP.LT.AND P3, PT, R3.reuse, UR9, P3 ;  /* 0x0000000903007c0c */ /* 0x040fe20009f61270 */
[----:B------:R-:W-:Y:S01]  /*78d0*/  BAR.SYNC.DEFER_BLOCKING 0x0 ;  /* 0x0000000000007b1d */ /* 0x000fe20000010000 */
[----:B------:R-:W-:Y:S02]  /*78e0*/  ISETP.LT.AND P5, PT, R3, UR9, P2 ;  /* 0x0000000903007c0c */ /* 0x000fe400097a1270 */
[----:B------:R-:W-:-:S03]  /*78f0*/  ISETP.LT.AND P0, PT, R8, UR9, P2 ;  /* 0x0000000908007c0c */ /* 0x000fc60009701270 */
[----:B------:R-:W-:Y:S04]  /*7900*/  STS.128 [R2], R16 ;  /* 0x0000001002007388 */ /* 0x000fe80000000c00 */
[----:B------:R-:W-:Y:S04]  /*7910*/  STS.128 [R2+0x40], R20 ;  /* 0x0000401402007388 */ /* 0x000fe80000000c00 */
[----:B------:R-:W-:Y:S04]  /*7920*/  STS.128 [R2+0x80], R48 ;  /* 0x0000803002007388 */ /* 0x000fe80000000c00 */
[----:B------:R1:W-:Y:S01]  /*7930*/  STS.128 [R2+0xc0], R52 ;  /* 0x0000c03402007388 */ /* 0x0003e20000000c00 */
[----:B------:R-:W-:Y:S01]  /*7940*/  BAR.SYNC.DEFER_BLOCKING 0x0 ;  /* 0x0000000000007b1d */ /* 0x000fe20000010000 */
[C---:B--2---:R-:W-:Y:S01]  /*7950*/  FMUL R3, R83.reuse, R90 ;  /* 0x0000005a53037220 */ /* 0x044fe20000400000 */
[C---:B0-----:R-:W-:Y:S01]  /*7960*/  FMUL R5, R83.reuse, R89 ;  /* 0x0000005953057220 */ /* 0x041fe20000400000 */
[-C--:B------:R-:W-:Y:S01]  /*7970*/  FMUL R4, R80, R91.reuse ;  /* 0x0000005b50047220 */ /* 0x080fe20000400000 */
[----:B------:R-:W-:Y:S01]  /*7980*/  FMUL R6, R83, R91 ;  /* 0x0000005b53067220 */ /* 0x000fe20000400000 */
[-C--:B------:R-:W-:Y:S01]  /*7990*/  FFMA R3, R81, R88.reuse, R3 ;  /* 0x0000005851037223 */ /* 0x080fe20000000003 */
[-C--:B------:R-:W-:Y:S01]  /*79a0*/  FFMA R5, R82, R88.reuse, R5 ;  /* 0x0000005852057223 */ /* 0x080fe20000000005 */
[-C--:B------:R-:W-:Y:S01]  /*79b0*/  FFMA R4, R83, R88.reuse, -R4 ;  /* 0x0000005853047223 */ /* 0x080fe20000000804 */
[C---:B------:R-:W-:Y:S01]  /*79c0*/  FFMA R6, R80.reuse, R88, R6 ;  /* 0x0000005850067223 */ /* 0x040fe20000000006 */
[----:B------:R-:W-:Y:S01]  /*79d0*/  FFMA R3, R80, R89, R3 ;  /* 0x0000005950037223 */ /* 0x000fe20000000003 */
[CC--:B------:R-:W-:Y:S01]  /*79e0*/  FFMA R5, R81.reuse, R91.reuse, R5 ;  /* 0x0000005b51057223 */ /* 0x0c0fe20000000005 */
[-C--:B------:R-:W-:Y:S01]  /*79f0*/  FFMA R4, R81, -R90.reuse, R4 ;  /* 0x8000005a51047223 */ /* 0x080fe20000000004 */
[CC--:B------:R-:W-:Y:S01]  /*7a00*/  FFMA R6, R82.reuse, R90.reuse, R6 ;  /* 0x0000005a52067223 */ /* 0x0c0fe20000000006 */
[----:B------:R-:W-:Y:S01]  /*7a10*/  FFMA R3, R82, -R91, R3 ;  /* 0x8000005b52037223 */ /* 0x000fe20000000003 */
[----:B------:R-:W-:Y:S01]  /*7a20*/  FFMA R80, R80, -R90, R5 ;  /* 0x8000005a50507223 */ /* 0x000fe20000000005 */
[----:B------:R-:W-:Y:S01]  /*7a30*/  FFMA R82, R82, -R89, R4 ;  /* 0x8000005952527223 */ /* 0x000fe20000000004 */
[C---:B---3--:R-:W-:Y:S01]  /*7a40*/  FMUL R5, R79.reuse, R91 ;  /* 0x0000005b4f057220 */ /* 0x048fe20000400000 */
[-C--:B------:R-:W-:Y:S01]  /*7a50*/  FMUL R4, R79, R89.reuse ;  /* 0x000000594f047220 */ /* 0x080fe20000400000 */
[----:B------:R-:W-:Y:S01]  /*7a60*/  FFMA R81, R81, -R89, R6 ;  /* 0x8000005951517223 */ /* 0x000fe20000000006 */
[C---:B------:R-:W-:Y:S01]  /*7a70*/  FMUL R8, R76.reuse, R91 ;  /* 0x0000005b4c087220 */ /* 0x040fe20000400000 */
[-C--:B------:R-:W-:Y:S01]  /*7a80*/  FFMA R5, R76, R88.reuse, R5 ;  /* 0x000000584c057223 */ /* 0x080fe20000000005 */
[----:B------:R-:W-:-:S02]  /*7a90*/  FFMA R4, R78, R88, R4 ;  /* 0x000000584e047223 */ /* 0x000fc40000000004 */
[----:B------:R-:W-:Y:S01]  /*7aa0*/  FFMA R8, R79, R88, -R8 ;  /* 0x000000584f087223 */ /* 0x000fe20000000808 */
[-C--:B------:R-:W-:Y:S01]  /*7ab0*/  FFMA R9, R78, R90.reuse, R5 ;  /* 0x0000005a4e097223 */ /* 0x080fe20000000005 */
[-C--:B-1----:R-:W-:Y:S01]  /*7ac0*/  FFMA R2, R77, R91.reuse, R4 ;  /* 0x0000005b4d027223 */ /* 0x082fe20000000004 */
[-C--:B------:R-:W-:Y:S01]  /*7ad0*/  FMUL R79, R79, R90.reuse ;  /* 0x0000005a4f4f7220 */ /* 0x080fe20000400000 */
[----:B------:R-:W0:Y:S01]  /*7ae0*/  LDS.128 R4, [R0+UR8] ;  /* 0x0000000800047984 */ /* 0x000e220008000c00 */
[----:B------:R-:W-:Y:S01]  /*7af0*/  FFMA R8, R77, -R90, R8 ;  /* 0x8000005a4d087223 */ /* 0x000fe20000000008 */
[----:B----4-:R-:W-:Y:S01]  /*7b00*/  FMUL R13, R75, R91 ;  /* 0x0000005b4b0d7220 */ /* 0x010fe20000400000 */
[----:B------:R-:W-:Y:S01]  /*7b10*/  FFMA R20, R77, R88, R79 ;  /* 0x000000584d147223 */ /* 0x000fe2000000004f */
[CC--:B------:R-:W-:Y:S01]  /*7b20*/  FMUL R12, R75.reuse, R89.reuse ;  /* 0x000000594b0c7220 */ /* 0x0c0fe20000400000 */
[----:B------:R-:W-:Y:S01]  /*7b30*/  FMUL R24, R75, R90 ;  /* 0x0000005a4b187220 */ /* 0x000fe20000400000 */
[----:B------:R-:W-:Y:S01]  /*7b40*/  FFMA R13, R72, R88, R13 ;  /* 0x00000058480d7223 */ /* 0x000fe2000000000d */
[C---:B------:R-:W-:Y:S01]  /*7b50*/  FFMA R20, R76.reuse, R89, R20 ;  /* 0x000000594c147223 */ /* 0x040fe20000000014 */
[----:B------:R-:W-:Y:S01]  /*7b60*/  FFMA R76, R76, -R90, R2 ;  /* 0x8000005a4c4c7223 */ /* 0x000fe20000000002 */
[-C--:B------:R-:W-:Y:S01]  /*7b70*/  FMUL R2, R72, R91.reuse ;  /* 0x0000005b48027220 */ /* 0x080fe20000400000 */
[-C--:B------:R-:W-:Y:S01]  /*7b80*/  FFMA R12, R74, R88.reuse, R12 ;  /* 0x000000584a0c7223 */ /* 0x080fe2000000000c */
[C---:B------:R-:W-:Y:S01]  /*7b90*/  FFMA R20, R78.reuse, -R91, R20 ;  /* 0x8000005b4e147223 */ /* 0x040fe20000000014 */
[-C--:B------:R-:W-:Y:S01]  /*7ba0*/  FFMA R77, R77, -R89.reuse, R9 ;  /* 0x800000594d4d7223 */ /* 0x080fe20000000009 */
[----:B------:R-:W-:Y:S01]  /*7bb0*/  FFMA R78, R78, -R89, R8 ;  /* 0x800000594e4e7223 */ /* 0x000fe20000000008 */
[-C--:B------:R-:W-:Y:S01]  /*7bc0*/  FFMA R2, R75, R88.reuse, -R2 ;  /* 0x000000584b027223 */ /* 0x080fe20000000802 */
[C---:B------:R-:W-:Y:S01]  /*7bd0*/  FFMA R24, R73.reuse, R88, R24 ;  /* 0x0000005849187223 */ /* 0x040fe20000000018 */
[-C--:B------:R-:W-:Y:S01]  /*7be0*/  FFMA R13, R74, R90.reuse, R13 ;  /* 0x0000005a4a0d7223 */ /* 0x080fe2000000000d */
[C---:B------:R-:W-:Y:S01]  /*7bf0*/  FFMA R12, R73.reuse, R91, R12 ;  /* 0x0000005b490c7223 */ /* 0x040fe2000000000c */
[----:B------:R-:W1:Y:S01]  /*7c00*/  LDS.128 R8, [R0+UR8+0x200] ;  /* 0x0002000800087984 */ /* 0x000e620008000c00 */
[CC--:B------:R-:W-:Y:S01]  /*7c10*/  FFMA R24, R72.reuse, R89.reuse, R24 ;  /* 0x0000005948187223 */ /* 0x0c0fe20000000018 */
[CC--:B------:R-:W-:Y:S01]  /*7c20*/  FFMA R2, R73.reuse, -R90.reuse, R2 ;  /* 0x8000005a49027223 */ /* 0x0c0fe20000000002 */
[----:B------:R-:W-:Y:S01]  /*7c30*/  FFMA R73, R73, -R89, R13 ;  /* 0x8000005949497223 */ /* 0x000fe2000000000d */
[-C--:B------:R-:W-:Y:S01]  /*7c40*/  FFMA R72, R72, -R90.reuse, R12 ;  /* 0x8000005a48487223 */ /* 0x080fe2000000000c */
[C---:B-----5:R-:W-:Y:S01]  /*7c50*/  FMUL R17, R71.reuse, R91 ;  /* 0x0000005b47117220 */ /* 0x060fe20000400000 */
[----:B------:R-:W2:Y:S01]  /*7c60*/  LDS.128 R12, [R0+UR8+0x1140] ;  /* 0x00114008000c7984 */ /* 0x000ea20008000c00 */
[C---:B------:R-:W-:Y:S01]  /*7c70*/  FMUL R18, R71.reuse, R89 ;  /* 0x0000005947127220 */ /* 0x040fe20000400000 */
[----:B------:R-:W-:Y:S01]  /*7c80*/  FMUL R16, R71, R90 ;  /* 0x0000005a47107220 */ /* 0x000fe20000400000 */
[C---:B------:R-:W-:Y:S01]  /*7c90*/  FFMA R24, R74.reuse, -R91, R24 ;  /* 0x8000005b4a187223 */ /* 0x040fe20000000018 */
[----:B------:R-:W-:Y:S01]  /*7ca0*/  FFMA R74, R74, -R89, R2 ;  /* 0x800000594a4a7223 */ /* 0x000fe20000000002 */
[CC--:B------:R-:W-:Y:S01]  /*7cb0*/  FMUL R2, R68.reuse, R91.reuse ;  /* 0x0000005b44027220 */ /* 0x0c0fe20000400000 */
[-C--:B------:R-:W-:Y:S01]  /*7cc0*/  FFMA R17, R68, R88.reuse, R17 ;  /* 0x0000005844117223 */ /* 0x080fe20000000011 */
[CC--:B------:R-:W-:Y:S01]  /*7cd0*/  FFMA R18, R70.reuse, R88.reuse, R18 ;  /* 0x0000005846127223 */ /* 0x0c0fe20000000012 */
[-C--:B------:R-:W-:Y:S01]  /*7ce0*/  FFMA R16, R69, R88.reuse, R16 ;  /* 0x0000005845107223 */ /* 0x080fe20000000010 */
[----:B------:R-:W-:Y:S01]  /*7cf0*/  FFMA R2, R71, R88, -R2 ;  /* 0x0000005847027223 */ /* 0x000fe20000000802 */
[-C--:B------:R-:W-:Y:S01]  /*7d00*/  FFMA R17, R70, R90.reuse, R17 ;  /* 0x0000005a46117223 */ /* 0x080fe20000000011 */
[C---:B------:R-:W-:Y:S01]  /*7d10*/  FFMA R18, R69.reuse, R91, R18 ;  /* 0x0000005b45127223 */ /* 0x040fe20000000012 */
[CC--:B------:R-:W-:Y:S01]  /*7d20*/  FFMA R16, R68.reuse, R89.reuse, R16 ;  /* 0x0000005944107223 */ /* 0x0c0fe20000000010 */
[CC--:B------:R-:W-:Y:S01]  /*7d30*/  FFMA R2, R69.reuse, -R90.reuse, R2 ;  /* 0x8000005a45027223 */ /* 0x0c0fe20000000002 */
[----:B------:R-:W-:Y:S01]  /*7d40*/  FFMA R69, R69, -R89, R17 ;  /* 0x8000005945457223 */ /* 0x000fe20000000011 */
[----:B------:R-:W-:Y:S01]  /*7d50*/  FFMA R68, R68, -R90, R18 ;  /* 0x8000005a44447223 */ /* 0x000fe20000000012 */
[-C--:B0-----:R-:W-:Y:S01]  /*7d60*/  FFMA R80, R6, R84.reuse, R80 ;  /* 0x0000005406507223 */ /* 0x081fe20000000050 */
[CC--:B------:R-:W-:Y:S01]  /*7d70*/  FFMA R81, R4.reuse, R84.reuse, R81 ;  /* 0x0000005404517223 */ /* 0x0c0fe20000000051 */
[-C--:B------:R-:W-:Y:S01]  /*7d80*/  FFMA R3, R5, R84.reuse, R3 ;  /* 0x0000005405037223 */ /* 0x080fe20000000003 */
[C---:B------:R-:W-:Y:S01]  /*7d90*/  FFMA R82, R7.reuse, R84, R82 ;  /* 0x0000005407527223 */ /* 0x040fe20000000052 */
[C---:B------:R-:W-:Y:S01]  /*7da0*/  FFMA R80, R7.reuse, R85, R80 ;  /* 0x0000005507507223 */ /* 0x040fe20000000050 */
[CC--:B------:R-:W-:Y:S01]  /*7db0*/  FFMA R81, R7.reuse, R87.reuse, R81 ;  /* 0x0000005707517223 */ /* 0x0c0fe20000000051 */
[-C--:B------:R-:W-:Y:S01]  /*7dc0*/  FFMA R3, R7, R86.reuse, R3 ;  /* 0x0000005607037223 */ /* 0x080fe20000000003 */
[----:B------:R-:W-:Y:S01]  /*7dd0*/  FFMA R19, R4, -R87, R82 ;  /* 0x8000005704137223 */ /* 0x000fe20000000052 */
[----:B------:R-:W-:Y:S01]  /*7de0*/  FFMA R91, R70, -R91, R16 ;  /* 0x8000005b465b7223 */ /* 0x000fe20000000010 */
        /* <DEDUP_REMOVED lines=8> */
[----:B------:R-:W-:Y:S01]  /*7e70*/  FFMA R2, R70, -R89, R2 ;  /* 0x8000005946027223 */ /* 0x000fe20000000002 */
[----:B------:R-:W0:Y:S01]  /*7e80*/  LDS.128 R4, [R0+UR8+0x1340] ;  /* 0x0013400800047984 */ /* 0x000e220008000c00 */
[-C--:B-1----:R-:W-:Y:S01]  /*7e90*/  FFMA R77, R8, R84.reuse, R77 ;  /* 0x00000054084d7223 */ /* 0x082fe2000000004d */
[-C--:B------:R-:W-:Y:S01]  /*7ea0*/  FFMA R20, R9, R84.reuse, R20 ;  /* 0x0000005409147223 */ /* 0x080fe20000000014 */
[CC--:B------:R-:W-:Y:S01]  /*7eb0*/  FFMA R78, R11.reuse, R84.reuse, R78 ;  /* 0x000000540b4e7223 */ /* 0x0c0fe2000000004e */
[----:B------:R-:W-:Y:S01]  /*7ec0*/  FFMA R76, R10, R84, R76 ;  /* 0x000000540a4c7223 */ /* 0x000fe2000000004c */
[CC--:B------:R-:W-:Y:S01]  /*7ed0*/  FFMA R77, R11.reuse, R87.reuse, R77 ;  /* 0x000000570b4d7223 */ /* 0x0c0fe2000000004d */
[C---:B------:R-:W-:Y:S01]  /*7ee0*/  FFMA R20, R11.reuse, R86, R20 ;  /* 0x000000560b147223 */ /* 0x040fe20000000014 */
[----:B------:R-:W-:Y:S01]  /*7ef0*/  FFMA R78, R8, -R87, R78 ;  /* 0x80000057084e7223 */ /* 0x000fe2000000004e */
[----:B--2---:R-:W-:Y:S01]  /*7f00*/  FFMA R72, R14, R84, R72 ;  /* 0x000000540e487223 */ /* 0x004fe20000000048 */
[-C--:B------:R-:W-:Y:S01]  /*7f10*/  FFMA R76, R11, R85.reuse, R76 ;  /* 0x000000550b4c7223 */ /* 0x080fe2000000004c */
[-C--:B------:R-:W-:Y:S01]  /*7f20*/  FFMA R77, R10, R86.reuse, R77 ;  /* 0x000000560a4d7223 */ /* 0x080fe2000000004d */
[-C--:B------:R-:W-:Y:S01]  /*7f30*/  FFMA R21, R8, R85.reuse, R20 ;  /* 0x0000005508157223 */ /* 0x080fe20000000014 */
[----:B------:R-:W-:Y:S01]  /*7f40*/  FFMA R23, R9, -R86, R78 ;  /* 0x8000005609177223 */ /* 0x000fe2000000004e */
[-C--:B------:R-:W-:Y:S01]  /*7f50*/  FFMA R73, R12, R84.reuse, R73 ;  /* 0x000000540c497223 */ /* 0x080fe20000000049 */
[-C--:B------:R-:W-:Y:S01]  /*7f60*/  FFMA R24, R13, R84.reuse, R24 ;  /* 0x000000540d187223 */ /* 0x080fe20000000018 */
[C---:B------:R-:W-:Y:S01]  /*7f70*/  FFMA R72, R15.reuse, R85, R72 ;  /* 0x000000550f487223 */ /* 0x040fe20000000048 */
[----:B------:R-:W-:Y:S01]  /*7f80*/  FFMA R74, R15, R84, R74 ;  /* 0x000000540f4a7223 */ /* 0x000fe2000000004a */
[C---:B------:R-:W-:Y:S01]  /*7f90*/  FFMA R22, R9.reuse, R87, R76 ;  /* 0x0000005709167223 */ /* 0x040fe2000000004c */
[----:B------:R-:W-:Y:S01]  /*7fa0*/  FFMA R20, R9, -R85, R77 ;  /* 0x8000005509147223 */ /* 0x000fe2000000004d */
[C---:B------:R-:W-:Y:S01]  /*7fb0*/  FFMA R21, R10.reuse, -R87, R21 ;  /* 0x800000570a157223 */ /* 0x040fe20000000015 */
[----:B------:R-:W-:Y:S01]  /*7fc0*/  FFMA R23, R10, -R85, R23 ;  /* 0x800000550a177223 */ /* 0x000fe20000000017 */
[CC--:B------:R-:W-:Y:S01]  /*7fd0*/  FFMA R73, R15.reuse, R87.reuse, R73 ;  /* 0x000000570f497223 */ /* 0x0c0fe20000000049 */
[-C--:B------:R-:W-:Y:S01]  /*7fe0*/  FFMA R9, R15, R86.reuse, R24 ;  /* 0x000000560f097223 */ /* 0x080fe20000000018 */
[CC--:B------:R-:W-:Y:S01]  /*7ff0*/  FFMA R10, R13.reuse, R87.reuse, R72 ;  /* 0x000000570d0a7223 */ /* 0x0c0fe20000000048 */
[----:B------:R-:W-:Y:S01]  /*8000*/  FFMA R74, R12, -R87, R74 ;  /* 0x800000570c4a7223 */ /* 0x000fe2000000004a */
[-C--:B------:R-:W-:Y:S01]  /*8010*/  FFMA R22, R8, -R86.reuse, R22 ;  /* 0x8000005608167223 */ /* 0x080fe20000000016 */
[----:B------:R-:W-:Y:S01]  /*8020*/  IADD3 R24, P4, PT, R38, UR4, RZ ;  /* 0x0000000426187c10 */ /* 0x000fe2000ff9e0ff */
[CC--:B------:R-:W-:Y:S01]  /*8030*/  FFMA R9, R12.reuse, R85.reuse, R9 ;  /* 0x000000550c097223 */ /* 0x0c0fe20000000009 */
[-C--:B------:R-:W-:Y:S01]  /*8040*/  FFMA R10, R12, -R86.reuse, R10 ;  /* 0x800000560c0a7223 */ /* 0x080fe2000000000a */
[-C--:B------:R-:W-:Y:S01]  /*8050*/  FFMA R8, R14, R86.reuse, R73 ;  /* 0x000000560e087223 */ /* 0x080fe20000000049 */
[----:B------:R-:W-:Y:S01]  /*8060*/  IADD3 R12, P2, PT, R34, UR4, RZ ;  /* 0x00000004220c7c10 */ /* 0x000fe2000ff5e0ff */
[----:B------:R-:W-:Y:S01]  /*8070*/  FFMA R11, R13, -R86, R74 ;  /* 0x800000560d0b7223 */ /* 0x000fe2000000004a */
[----:B------:R-:W-:Y:S01]  /*8080*/  IADD3.X R25, PT, PT, R39, UR5, RZ, P4, !PT ;  /* 0x0000000527197c10 */ /* 0x000fe2000a7fe4ff */
[----:B------:R-:W-:Y:S01]  /*8090*/  FFMA R8, R13, -R85, R8 ;  /* 0x800000550d087223 */ /* 0x000fe20000000008 */
[----:B------:R-:W-:Y:S01]  /*80a0*/  IADD3.X R13, PT, PT, R35, UR5, RZ, P2, !PT ;  /* 0x00000005230d7c10 */ /* 0x000fe200097fe4ff */
[C---:B------:R-:W-:Y:S01]  /*80b0*/  FFMA R9, R14.reuse, -R87, R9 ;  /* 0x800000570e097223 */ /* 0x040fe20000000009 */
[-C--:B------:R-:W-:Y:S01]  /*80c0*/  FFMA R11, R14, -R85.reuse, R11 ;  /* 0x800000550e0b7223 */ /* 0x080fe2000000000b */
[----:B------:R-:W-:Y:S01]  /*80d0*/  @P1 STG.E.128 desc[UR16][R24.64], R16 ;  /* 0x0000001018001986 */ /* 0x000fe2000c101d10 */
[-C--:B0-----:R-:W-:Y:S01]  /*80e0*/  FFMA R68, R6, R84.reuse, R68 ;  /* 0x0000005406447223 */ /* 0x081fe20000000044 */
[CC--:B------:R-:W-:Y:S01]  /*80f0*/  FFMA R69, R4.reuse, R84.reuse, R69 ;  /* 0x0000005404457223 */ /* 0x0c0fe20000000045 */
[-C--:B------:R-:W-:Y:S01]  /*8100*/  FFMA R91, R5, R84.reuse, R91 ;  /* 0x00000054055b7223 */ /* 0x080fe2000000005b */
[C---:B------:R-:W-:Y:S01]  /*8110*/  FFMA R2, R7.reuse, R84, R2 ;  /* 0x0000005407027223 */ /* 0x040fe20000000002 */
[----:B------:R-:W-:Y:S01]  /*8120*/  @P0 STG.E.128 desc[UR16][R24.64+0x200], R20 ;  /* 0x0002001418000986 */ /* 0x000fe2000c101d10 */
[C---:B------:R-:W-:Y:S01]  /*8130*/  FFMA R68, R7.reuse, R85, R68 ;  /* 0x0000005507447223 */ /* 0x040fe20000000044 */
[CC--:B------:R-:W-:Y:S01]  /*8140*/  FFMA R69, R7.reuse, R87.reuse, R69 ;  /* 0x0000005707457223 */ /* 0x0c0fe20000000045 */
[-C--:B------:R-:W-:Y:S01]  /*8150*/  FFMA R2, R4, -R87.reuse, R2 ;  /* 0x8000005704027223 */ /* 0x080fe20000000002 */
[----:B------:R0:W-:Y:S02]  /*8160*/  @P3 STG.E.128 desc[UR16][R12.64], R8 ;  /* 0x000000080c003986 */ /* 0x0001e4000c101d10 */
[-C--:B0-----:R-:W-:Y:S01]  /*8170*/  FFMA R9, R7, R86.reuse, R91 ;  /* 0x0000005607097223 */ /* 0x081fe2000000005b */
        /* <DEDUP_REMOVED lines=8> */
[----:B------:R-:W-:Y:S06]  /*8200*/  @!P5 EXIT ;  /* 0x000000000000d94d */ /* 0x000fec0003800000 */
[----:B------:R-:W-:Y:S01]  /*8210*/  STG.E.128 desc[UR16][R12.64+0x200], R8 ;  /* 0x000200080c007986 */ /* 0x000fe2000c101d10 */
[----:B------:R-:W-:Y:S05]  /*8220*/  EXIT ;  /* 0x000000000000794d */ /* 0x000fea0003800000 */
.L_x_41:
[----:B------:R-:W-:Y:S01]  /*8230*/  BAR.SYNC.DEFER_BLOCKING 0x0 ;  /* 0x0000000000007b1d */ /* 0x000fe20000010000 */
[----:B------:R-:W-:-:S05]  /*8240*/  IADD3 R68, PT, PT, R3, 0x4, RZ ;  /* 0x0000000403447810 */ /* 0x000fca0007ffe0ff */
[----:B------:R-:W0:Y:S01]  /*8250*/  LDCU UR9, c[0x0][0x380] ;  /* 0x00007000ff0977ac */ /* 0x000e220008000800 */
[----:B------:R-:W1:Y:S01]  /*8260*/  LDCU.64 UR4, c[0x0][0x460] ;  /* 0x00008c00ff0477ac */ /* 0x000e620008000a00 */
[----:B------:R-:W-:Y:S01]  /*8270*/  STS.128 [R2], R4 ;  /* 0x0000000402007388 */ /* 0x000fe20000000c00 */
[C---:B0-----:R-:W-:Y:S02]  /*8280*/  ISETP.LT.AND P4, PT, R3.reuse, UR9, P3 ;  /* 0x0000000903007c0c */ /* 0x041fe40009f81270 */
[C---:B------:R-:W-:Y:S01]  /*8290*/  ISETP.LT.AND P1, PT, R68.reuse, UR9, P3 ;  /* 0x0000000944007c0c */ /* 0x040fe20009f21270 */
[----:B------:R-:W-:Y:S01]  /*82a0*/  STS.128 [R2+0x40], R32 ;  /* 0x0000402002007388 */ /* 0x000fe20000000c00 */
[----:B------:R-:W-:Y:S02]  /*82b0*/  ISETP.LT.AND P0, PT, R68, UR9, P2 ;  /* 0x0000000944007c0c */ /* 0x000fe40009701270 */
[----:B------:R-:W-:Y:S01]  /*82c0*/  ISETP.LT.AND P5, PT, R3, UR9, P2 ;  /* 0x0000000903007c0c */ /* 0x000fe200097a1270 */
[----:B------:R-:W-:Y:S04]  /*82d0*/  STS.128 [R2+0x80], R36 ;  /* 0x0000802402007388 */ /* 0x000fe80000000c00 */
[----:B------:R-:W-:Y:S02]  /*82e0*/  STS.128 [R2+0xc0], R64 ;  /* 0x0000c04002007388 */ /* 0x000fe40000000c00 */
[----:B------:R-:W-:Y:S01]  /*82f0*/  @P4 MOV R68, R92 ;  /* 0x0000005c00444202 */ /* 0x000fe20000000f00 */
[----:B------:R-:W-:Y:S01]  /*8300*/  BAR.SYNC.DEFER_BLOCKING 0x0 ;  /* 0x0000000000007b1d */ /* 0x000fe20000010000 */
[----:B------:R-:W-:-:S05]  /*8310*/  @P4 MOV R69, R93 ;  /* 0x0000005d00454202 */ /* 0x000fca0000000f00 */
[----:B------:R-:W0:Y:S04]  /*8320*/  LDS.128 R32, [R0+UR8] ;  /* 0x0000000800207984 */ /* 0x000e280008000c00 */
[----:B------:R-:W2:Y:S04]  /*8330*/  LDS.128 R64, [R0+UR8+0x200] ;  /* 0x0002000800407984 */ /* 0x000ea80008000c00 */
[----:B------:R-:W3:Y:S01]  /*8340*/  LDS.128 R36, [R0+UR8+0x1140] ;  /* 0x0011400800247984 */ /* 0x000ee20008000c00 */
[CC--:B0-----:R-:W-:Y:S01]  /*8350*/  FMUL R7, R32.reuse, R87.reuse ;  /* 0x0000005720077220 */ /* 0x0c1fe20000400000 */
[C---:B------:R-:W-:Y:S01]  /*8360*/  FMUL R4, R35.reuse, R87 ;  /* 0x0000005723047220 */ /* 0x040fe20000400000 */
[C---:B------:R-:W-:Y:S01]  /*8370*/  FMUL R6, R35.reuse, R85 ;  /* 0x0000005523067220 */ /* 0x040fe20000400000 */
[C---:B------:R-:W-:Y:S01]  /*8380*/  FMUL R5, R35.reuse, R86 ;  /* 0x0000005623057220 */ /* 0x040fe20000400000 */
[-C--:B------:R-:W-:Y:S01]  /*8390*/  FFMA R7, R35, R84.reuse, -R7 ;  /* 0x0000005423077223 */ /* 0x080fe20000000807 */
[-C--:B------:R-:W-:Y:S01]  /*83a0*/  FFMA R4, R32, R84.reuse, R4 ;  /* 0x0000005420047223 */ /* 0x080fe20000000004 */
[CC--:B------:R-:W-:Y:S01]  /*83b0*/  FFMA R6, R34.reuse, R84.reuse, R6 ;  /* 0x0000005422067223 */ /* 0x0c0fe20000000006 */
[C---:B------:R-:W-:Y:S01]  /*83c0*/  FFMA R5, R33.reuse, R84, R5 ;  /* 0x0000005421057223 */ /* 0x040fe20000000005 */
[CC--:B------:R-:W-:Y:S01]  /*83d0*/  FFMA R7, R33.reuse, -R86.reuse, R7 ;  /* 0x8000005621077223 */ /* 0x0c0fe20000000007 */
[-C--:B------:R-:W-:Y:S01]  /*83e0*/  FFMA R4, R34, R86.reuse, R4 ;  /* 0x0000005622047223 */ /* 0x080fe20000000004 */
[C---:B------:R-:W-:Y:S01]  /*83f0*/  FFMA R6, R33.reuse, R87, R6 ;  /* 0x0000005721067223 */ /* 0x040fe20000000006 */
[-C--:B------:R-:W-:Y:S01]  /*8400*/  FFMA R5, R32, R85.reuse, R5 ;  /* 0x0000005520057223 */ /* 0x080fe20000000005 */
[-C--:B------:R-:W-:Y:S01]  /*8410*/  FFMA R7, R34, -R85.reuse, R7 ;  /* 0x8000005522077223 */ /* 0x080fe20000000007 */
[----:B------:R-:W-:Y:S01]  /*8420*/  FFMA R4, R33, -R85, R4 ;  /* 0x8000005521047223 */ /* 0x000fe20000000004 */
[----:B------:R-:W-:Y:S01]  /*8430*/  FFMA R6, R32, -R86, R6 ;  /* 0x8000005620067223 */ /* 0x000fe20000000006 */
[----:B------:R-:W-:-:S02]  /*8440*/  FFMA R5, R34, -R87, R5 ;  /* 0x8000005722057223 */ /* 0x000fc40000000005 */
[----:B------:R-:W0:Y:S04]  /*8450*/  LDS.128 R32, [R0+UR8+0x1340] ;  /* 0x0013400800207984 */ /* 0x000e280008000c00 */
[----:B------:R2:W-:Y:S02]  /*8460*/  @P4 STG.E.128 desc[UR16][R68.64], R4 ;  /* 0x0000000444004986 */ /* 0x0005e4000c101d10 */
[CC--:B--2---:R-:W-:Y:S01]  /*8470*/  FMUL R7, R64.reuse, R87.reuse ;  /* 0x0000005740077220 */ /* 0x0c4fe20000400000 */
[C---:B------:R-:W-:Y:S01]  /*8480*/  FMUL R5, R67.reuse, R86 ;  /* 0x0000005643057220 */ /* 0x040fe20000400000 */
[C---:B------:R-:W-:Y:S01]  /*8490*/  FMUL R4, R67.reuse, R87 ;  /* 0x0000005743047220 */ /* 0x040fe20000400000 */
[CC--:B------:R-:W-:Y:S01]  /*84a0*/  FMUL R6, R67.reuse, R85.reuse ;  /* 0x0000005543067220 */ /* 0x0c0fe20000400000 */
[-C--:B------:R-:W-:Y:S01]  /*84b0*/  FFMA R7, R67, R84.reuse, -R7 ;  /* 0x0000005443077223 */ /* 0x080fe20000000807 */
[CC--:B------:R-:W-:Y:S01]  /*84c0*/  FFMA R5, R65.reuse, R84.reuse, R5 ;  /* 0x0000005441057223 */ /* 0x0c0fe20000000005 */
[-C--:B------:R-:W-:Y:S01]  /*84d0*/  FFMA R4, R64, R84.reuse, R4 ;  /* 0x0000005440047223 */ /* 0x080fe20000000004 */
[----:B------:R-:W-:Y:S01]  /*84e0*/  FFMA R6, R66, R84, R6 ;  /* 0x0000005442067223 */ /* 0x000fe20000000006 */
[CC--:B------:R-:W-:Y:S01]  /*84f0*/  FFMA R7, R65.reuse, -R86.reuse, R7 ;  /* 0x8000005641077223 */ /* 0x0c0fe20000000007 */
[----:B------:R-:W-:Y:S01]  /*8500*/  FFMA R5, R64, R85, R5 ;  /* 0x0000005540057223 */ /* 0x000fe20000000005 */
[CC--:B------:R-:W-:Y:S01]  /*8510*/  FFMA R4, R66.reuse, R86.reuse, R4 ;  /* 0x0000005642047223 */ /* 0x0c0fe20000000004 */
[C---:B------:R-:W-:Y:S01]  /*8520*/  FFMA R6, R65.reuse, R87, R6 ;  /* 0x0000005741067223 */ /* 0x040fe20000000006 */
[C---:B------:R-:W-:Y:S01]  /*8530*/  FFMA R7, R66.reuse, -R85, R7 ;  /* 0x8000005542077223 */ /* 0x040fe20000000007 */
[----:B------:R-:W-:Y:S01]  /*8540*/  FFMA R5, R66, -R87, R5 ;  /* 0x8000005742057223 */ /* 0x000fe20000000005 */
[----:B------:R-:W-:Y:S01]  /*8550*/  FFMA R4, R65, -R85, R4 ;  /* 0x8000005541047223 */ /* 0x000fe20000000004 */
[CC--:B---3--:R-:W-:Y:S01]  /*8560*/  FMUL R65, R39.reuse, R86.reuse ;  /* 0x0000005627417220 */ /* 0x0c8fe20000400000 */
[----:B------:R-:W-:Y:S01]  /*8570*/  FMUL R67, R36, R87 ;  /* 0x0000005724437220 */ /* 0x000fe20000400000 */
[C---:B------:R-:W-:Y:S01]  /*8580*/  FMUL R66, R39.reuse, R85 ;  /* 0x0000005527427220 */ /* 0x040fe20000400000 */
[----:B------:R-:W-:Y:S01]  /*8590*/  FFMA R6, R64, -R86, R6 ;  /* 0x8000005640067223 */ /* 0x000fe20000000006 */
[----:B------:R-:W-:Y:S01]  /*85a0*/  FMUL R64, R39, R87 ;  /* 0x0000005727407220 */ /* 0x000fe20000400000 */
[-C--:B------:R-:W-:Y:S01]  /*85b0*/  FFMA R65, R37, R84.reuse, R65 ;  /* 0x0000005425417223 */ /* 0x080fe20000000041 */
[-C--:B------:R-:W-:Y:S01]  /*85c0*/  FFMA R67, R39, R84.reuse, -R67 ;  /* 0x0000005427437223 */ /* 0x080fe20000000843 */
[-C--:B------:R-:W-:Y:S01]  /*85d0*/  FFMA R66, R38, R84.reuse, R66 ;  /* 0x0000005426427223 */ /* 0x080fe20000000042 */
[C---:B------:R-:W-:Y:S01]  /*85e0*/  FFMA R64, R36.reuse, R84, R64 ;  /* 0x0000005424407223 */ /* 0x040fe20000000040 */
[----:B------:R-:W-:Y:S01]  /*85f0*/  FFMA R65, R36, R85, R65 ;  /* 0x0000005524417223 */ /* 0x000fe20000000041 */
[CC--:B------:R-:W-:Y:S01]  /*8600*/  FFMA R67, R37.reuse, -R86.reuse, R67 ;  /* 0x8000005625437223 */ /* 0x0c0fe20000000043 */
[-C--:B------:R-:W-:Y:S01]  /*8610*/  FFMA R66, R37, R87.reuse, R66 ;  /* 0x0000005725427223 */ /* 0x080fe20000000042 */
[CC--:B------:R-:W-:Y:S01]  /*8620*/  FFMA R64, R38.reuse, R86.reuse, R64 ;  /* 0x0000005626407223 */ /* 0x0c0fe20000000040 */
[C---:B------:R-:W-:Y:S01]  /*8630*/  FFMA R65, R38.reuse, -R87, R65 ;  /* 0x8000005726417223 */ /* 0x040fe20000000041 */
[----:B------:R-:W-:Y:S01]  /*8640*/  FFMA R67, R38, -R85, R67 ;  /* 0x8000005526437223 */ /* 0x000fe20000000043 */
[-C--:B------:R-:W-:Y:S01]  /*8650*/  FFMA R66, R36, -R86.reuse, R66 ;  /* 0x8000005624427223 */ /* 0x080fe20000000042 */
[C---:B0-----:R-:W-:Y:S01]  /*8660*/  FMUL R36, R35.reuse, R87 ;  /* 0x0000005723247220 */ /* 0x041fe20000400000 */
[-C--:B------:R-:W-:Y:S01]  /*8670*/  FMUL R38, R35, R85.reuse ;  /* 0x0000005523267220 */ /* 0x080fe20000400000 */
        /* <DEDUP_REMOVED lines=9> */
[----:B-1----:R-:W-:Y:S01]  /*8710*/  IADD3 R68, P4, PT, R92, UR4, RZ ;  /* 0x000000045c447c10 */ /* 0x002fe2000ff9e0ff */
[CC--:B------:R-:W-:Y:S01]  /*8720*/  FFMA R39, R33.reuse, -R86.reuse, R39 ;  /* 0x8000005621277223 */ /* 0x0c0fe20000000027 */
[CC--:B------:R-:W-:Y:S01]  /*8730*/  FFMA R37, R32.reuse, R85.reuse, R37 ;  /* 0x0000005520257223 */ /* 0x0c0fe20000000025 */
[-C--:B------:R-:W-:Y:S01]  /*8740*/  FFMA R36, R33, -R85.reuse, R36 ;  /* 0x8000005521247223 */ /* 0x080fe20000000024 */
[----:B------:R-:W-:Y:S01]  /*8750*/  FFMA R38, R32, -R86, R38 ;  /* 0x8000005620267223 */ /* 0x000fe20000000026 */
[----:B------:R-:W-:Y:S01]  /*8760*/  @P5 MOV R32, R92 ;  /* 0x0000005c00205202 */ /* 0x000fe20000000f00 */
[C---:B------:R-:W-:Y:S01]  /*8770*/  FFMA R39, R34.reuse, -R85, R39 ;  /* 0x8000005522277223 */ /* 0x040fe20000000027 */
[----:B------:R-:W-:Y:S01]  /*8780*/  @P5 MOV R33, R93 ;  /* 0x0000005d00215202 */ /* 0x000fe20000000f00 */
[----:B------:R-:W-:Y:S01]  /*8790*/  FFMA R37, R34, -R87, R37 ;  /* 0x8000005722257223 */ /* 0x000fe20000000025 */
[----:B------:R-:W-:Y:S01]  /*87a0*/  IADD3.X R69, PT, PT, R93, UR5, RZ, P4, !PT ;  /* 0x000000055d457c10 */ /* 0x000fe2000a7fe4ff */
[----:B------:R-:W0:Y:S02]  /*87b0*/  LDCU.128 UR4, c[0x0][0x470] ;  /* 0x00008e00ff0477ac */ /* 0x000e240008000c00 */
[----:B------:R1:W-:Y:S04]  /*87c0*/  @P5 STG.E.128 desc[UR16][R32.64+0x200], R4 ;  /* 0x0002000420005986 */ /* 0x0003e8000c101d10 */
[----:B------:R-:W-:Y:S01]  /*87d0*/  @P1 STG.E.128 desc[UR16][R68.64], R64 ;  /* 0x0000004044001986 */ /* 0x000fe2000c101d10 */
[----:B0-----:R-:W-:-:S04]  /*87e0*/  UIADD3 UR4, UP0, UPT, UR4, UR6, URZ ;  /* 0x0000000604047290 */ /* 0x001fc8000ff1e0ff */
[----:B------:R-:W-:Y:S01]  /*87f0*/  UIADD3.X UR5, UPT, UPT, UR5, UR7, URZ, UP0, !UPT ;  /* 0x0000000705057290 */ /* 0x000fe200087fe4ff */
[----:B-1----:R-:W-:Y:S02]  /*8800*/  @P0 MOV R4, R68 ;  /* 0x0000004400040202 */ /* 0x002fe40000000f00 */
[----:B------:R-:W-:-:S05]  /*8810*/  @P0 MOV R5, R69 ;  /* 0x0000004500050202 */ /* 0x000fca0000000f00 */
[----:B------:R-:W-:Y:S01]  /*8820*/  @P0 STG.E.128 desc[UR16][R4.64+0x200], R36 ;  /* 0x0002002404000986 */ /* 0x000fe2000c101d10 */
[----:B------:R-:W-:Y:S06]  /*8830*/  BAR.SYNC.DEFER_BLOCKING 0x0 ;  /* 0x0000000000007b1d */ /* 0x000fec0000010000 */
[----:B------:R-:W-:Y:S04]  /*8840*/  STS.128 [R2], R8 ;  /* 0x0000000802007388 */ /* 0x000fe80000000c00 */
[----:B------:R-:W-:Y:S04]  /*8850*/  STS.128 [R2+0x40], R28 ;  /* 0x0000401c02007388 */ /* 0x000fe80000000c00 */
[----:B------:R0:W-:Y:S04]  /*8860*/  STS.128 [R2+0x80], R40 ;  /* 0x0000802802007388 */ /* 0x0001e80000000c00 */
[----:B------:R-:W-:Y:S01]  /*8870*/  STS.128 [R2+0xc0], R60 ;  /* 0x0000c03c02007388 */ /* 0x000fe20000000c00 */
[----:B------:R-:W-:Y:S01]  /*8880*/  BAR.SYNC.DEFER_BLOCKING 0x0 ;  /* 0x0000000000007b1d */ /* 0x000fe20000010000 */
[----:B0-----:R-:W-:-:S05]  /*8890*/  IADD3 R42, PT, PT, R3, 0x8, RZ ;  /* 0x00000008032a7810 */ /* 0x001fca0007ffe0ff */
[----:B------:R-:W0:Y:S01]  /*88a0*/  LDS.128 R36, [R0+UR8] ;  /* 0x0000000800247984 */ /* 0x000e220008000c00 */
[----:B------:R-:W-:Y:S02]  /*88b0*/  IADD3 R40, P0, PT, R92, UR4, RZ ;  /* 0x000000045c287c10 */ /* 0x000fe4000ff1e0ff */
[C---:B------:R-:W-:Y:S01]  /*88c0*/  ISETP.LT.AND P4, PT, R42.reuse, UR9, P3 ;  /* 0x000000092a007c0c */ /* 0x040fe20009f81270 */
[----:B------:R-:W1:Y:S01]  /*88d0*/  LDS.128 R32, [R0+UR8+0x200] ;  /* 0x0002000800207984 */ /* 0x000e620008000c00 */
[----:B------:R-:W-:Y:S02]  /*88e0*/  IADD3.X R41, PT, PT, R93, UR5, RZ, P0, !PT ;  /* 0x000000055d297c10 */ /* 0x000fe400087fe4ff */
[----:B------:R-:W-:Y:S01]  /*88f0*/  ISETP.LT.AND P5, PT, R42, UR9, P2 ;  /* 0x000000092a007c0c */ /* 0x000fe200097a1270 */
[----:B------:R-:W2:Y:S04]  /*8900*/  LDS.128 R28, [R0+UR8+0x1140] ;  /* 0x00114008001c7984 */ /* 0x000ea80008000c00 */
[----:B------:R-:W3:Y:S01]  /*8910*/  LDS.128 R8, [R0+UR8+0x1340] ;  /* 0x0013400800087984 */ /* 0x000ee20008000c00 */
[CC--:B0-----:R-:W-:Y:S01]  /*8920*/  FMUL R4, R39.reuse, R87.reuse ;  /* 0x0000005727047220 */ /* 0x0c1fe20000400000 */
[C---:B------:R-:W-:Y:S01]  /*8930*/  FMUL R7, R36.reuse, R87 ;  /* 0x0000005724077220 */ /* 0x040fe20000400000 */
        /* <DEDUP_REMOVED lines=14> */
[----:B------:R-:W-:-:S04]  /*8a20*/  IADD3 R36, PT, PT, R3, 0xc, RZ ;  /* 0x0000000c03247810 */ /* 0x000fc80007ffe0ff */
[----:B------:R1:W-:Y:S01]  /*8a30*/  @P4 STG.E.128 desc[UR16][R40.64], R4 ;  /* 0x0000000428004986 */ /* 0x0003e2000c101d10 */
[C---:B------:R-:W-:Y:S02]  /*8a40*/  ISETP.LT.AND P0, PT, R36.reuse, UR9, P2 ;  /* 0x0000000924007c0c */ /* 0x040fe40009701270 */
[----:B------:R-:W-:Y:S02]  /*8a50*/  ISETP.LT.AND P1, PT, R36, UR9, P3 ;  /* 0x0000000924007c0c */ /* 0x000fe40009f21270 */
[----:B------:R-:W-:-:S04]  /*8a60*/  IADD3 R36, P4, PT, R68, UR4, RZ ;  /* 0x0000000444247c10 */ /* 0x000fc8000ff9e0ff */
[----:B------:R-:W-:Y:S01]  /*8a70*/  IADD3.X R37, PT, PT, R69, UR5, RZ, P4, !PT ;  /* 0x0000000545257c10 */ /* 0x000fe2000a7fe4ff */
[CC--:B-1----:R-:W-:Y:S01]  /*8a80*/  FMUL R4, R35.reuse, R87.reuse ;  /* 0x0000005723047220 */ /* 0x0c2fe20000400000 */
[C---:B------:R-:W-:Y:S01]  /*8a90*/  FMUL R7, R32.reuse, R87 ;  /* 0x0000005720077220 */ /* 0x040fe20000400000 */
[C---:B------:R-:W-:Y:S01]  /*8aa0*/  FMUL R5, R35.reuse, R86 ;  /* 0x0000005623057220 */ /* 0x040fe20000400000 */
[CC--:B------:R-:W-:Y:S01]  /*8ab0*/  FMUL R6, R35.reuse, R85.reuse ;  /* 0x0000005523067220 */ /* 0x0c0fe20000400000 */
[-C--:B------:R-:W-:Y:S01]  /*8ac0*/  FFMA R4, R32, R84.reuse, R4 ;  /* 0x0000005420047223 */ /* 0x080fe20000000004 */
[-C--:B------:R-:W-:Y:S01]  /*8ad0*/  FFMA R7, R35, R84.reuse, -R7 ;  /* 0x0000005423077223 */ /* 0x080fe20000000807 */
[CC--:B------:R-:W-:Y:S01]  /*8ae0*/  FFMA R5, R33.reuse, R84.reuse, R5 ;  /* 0x0000005421057223 */ /* 0x0c0fe20000000005 */
[C---:B------:R-:W-:Y:S01]  /*8af0*/  FFMA R6, R34.reuse, R84, R6 ;  /* 0x0000005422067223 */ /* 0x040fe20000000006 */
[-C--:B------:R-:W-:Y:S01]  /*8b00*/  FFMA R4, R34, R86.reuse, R4 ;  /* 0x0000005622047223 */ /* 0x080fe20000000004 */
[CC--:B------:R-:W-:Y:S01]  /*8b10*/  FFMA R7, R33.reuse, -R86.reuse, R7 ;  /* 0x8000005621077223 */ /* 0x0c0fe20000000007 */
[----:B------:R-:W-:Y:S01]  /*8b20*/  FFMA R5, R32, R85, R5 ;  /* 0x0000005520057223 */ /* 0x000fe20000000005 */
[C---:B------:R-:W-:Y:S01]  /*8b30*/  FFMA R6, R33.reuse, R87, R6 ;  /* 0x0000005721067223 */ /* 0x040fe20000000006 */
[-C--:B------:R-:W-:Y:S01]  /*8b40*/  FFMA R4, R33, -R85.reuse, R4 ;  /* 0x8000005521047223 */ /* 0x080fe20000000004 */
[C---:B------:R-:W-:Y:S01]  /*8b50*/  FFMA R7, R34.reuse, -R85, R7 ;  /* 0x8000005522077223 */ /* 0x040fe20000000007 */
[----:B------:R-:W-:Y:S01]  /*8b60*/  FFMA R5, R34, -R87, R5 ;  /* 0x8000005722057223 */ /* 0x000fe20000000005 */
[C---:B--2---:R-:W-:Y:S01]  /*8b70*/  FMUL R34, R31.reuse, R85 ;  /* 0x000000551f227220 */ /* 0x044fe20000400000 */
[CC--:B------:R-:W-:Y:S01]  /*8b80*/  FMUL R33, R31.reuse, R86.reuse ;  /* 0x000000561f217220 */ /* 0x0c0fe20000400000 */
[-C--:B------:R-:W-:Y:S01]  /*8b90*/  FMUL R35, R28, R87.reuse ;  /* 0x000000571c237220 */ /* 0x080fe20000400000 */
[----:B------:R-:W-:Y:S01]  /*8ba0*/  FFMA R6, R32, -R86, R6 ;  /* 0x8000005620067223 */ /* 0x000fe20000000006 */
[-C--:B------:R-:W-:Y:S01]  /*8bb0*/  FMUL R32, R31, R87.reuse ;  /* 0x000000571f207220 */ /* 0x080fe20000400000 */
[-C--:B------:R-:W-:Y:S01]  /*8bc0*/  FFMA R34, R30, R84.reuse, R34 ;  /* 0x000000541e227223 */ /* 0x080fe20000000022 */
[-C--:B------:R-:W-:Y:S01]  /*8bd0*/  FFMA R33, R29, R84.reuse, R33 ;  /* 0x000000541d217223 */ /* 0x080fe20000000021 */
[-C--:B------:R-:W-:Y:S01]  /*8be0*/  FFMA R35, R31, R84.reuse, -R35 ;  /* 0x000000541f237223 */ /* 0x080fe20000000823 */
[C---:B------:R-:W-:Y:S01]  /*8bf0*/  FFMA R32, R28.reuse, R84, R32 ;  /* 0x000000541c207223 */ /* 0x040fe20000000020 */
[C---:B------:R-:W-:Y:S01]  /*8c00*/  FFMA R34, R29.reuse, R87, R34 ;  /* 0x000000571d227223 */ /* 0x040fe20000000022 */
[----:B------:R-:W-:Y:S01]  /*8c10*/  FFMA R33, R28, R85, R33 ;  /* 0x000000551c217223 */ /* 0x000fe20000000021 */
[-C--:B------:R-:W-:Y:S01]  /*8c20*/  FFMA R35, R29, -R86.reuse, R35 ;  /* 0x800000561d237223 */ /* 0x080fe20000000023 */
[-C--:B------:R-:W-:Y:S01]  /*8c30*/  FFMA R32, R30, R86.reuse, R32 ;  /* 0x000000561e207223 */ /* 0x080fe20000000020 */
[-C--:B------:R-:W-:Y:S01]  /*8c40*/  FFMA R34, R28, -R86.reuse, R34 ;  /* 0x800000561c227223 */ /* 0x080fe20000000022 */
[C---:B------:R-:W-:Y:S01]  /*8c50*/  FFMA R33, R30.reuse, -R87, R33 ;  /* 0x800000571e217223 */ /* 0x040fe20000000021 */
[----:B------:R-:W-:Y:S01]  /*8c60*/  FFMA R35, R30, -R85, R35 ;  /* 0x800000551e237223 */ /* 0x000fe20000000023 */
[C---:B---3--:R-:W-:Y:S01]  /*8c70*/  FMUL R28, R11.reuse, R87 ;  /* 0x000000570b1c7220 */ /* 0x048fe20000400000 */
        /* <DEDUP_REMOVED lines=12> */
[----:B------:R-:W-:Y:S01]  /*8d40*/  FFMA R28, R9, -R85, R28 ;  /* 0x80000055091c7223 */ /* 0x000fe2000000001c */
[----:B------:R-:W-:Y:S01]  /*8d50*/  FFMA R30, R8, -R86, R30 ;  /* 0x80000056081e7223 */ /* 0x000fe2000000001e */
[----:B------:R-:W-:Y:S01]  /*8d60*/  @P5 MOV R8, R40 ;  /* 0x0000002800085202 */ /* 0x000fe20000000f00 */
[C---:B------:R-:W-:Y:S01]  /*8d70*/  FFMA R29, R10.reuse, -R87, R29 ;  /* 0x800000570a1d7223 */ /* 0x040fe2000000001d */
[----:B------:R-:W-:Y:S01]  /*8d80*/  @P5 MOV R9, R41 ;  /* 0x0000002900095202 */ /* 0x000fe20000000f00 */
[----:B------:R-:W-:-:S04]  /*8d90*/  FFMA R31, R10, -R85, R31 ;  /* 0x800000550a1f7223 */ /* 0x000fc8000000001f */
[----:B------:R0:W-:Y:S04]  /*8da0*/  @P5 STG.E.128 desc[UR16][R8.64+0x200], R4 ;  /* 0x0002000408005986 */ /* 0x0001e8000c101d10 */
[----:B------:R1:W-:Y:S01]  /*8db0*/  @P1 STG.E.128 desc[UR16][R36.64], R32 ;  /* 0x0000002024001986 */ /* 0x0003e2000c101d10 */
[----:B0-----:R-:W-:Y:S02]  /*8dc0*/  @P0 MOV R4, R36 ;  /* 0x0000002400040202 */ /* 0x001fe40000000f00 */
[----:B------:R-:W-:Y:S02]  /*8dd0*/  @P0 MOV R5, R37 ;  /* 0x0000002500050202 */ /* 0x000fe40000000f00 */
[----:B-1----:R-:W-:-:S03]  /*8de0*/  IADD3 R34, PT, PT, R3, 0x10, RZ ;  /* 0x0000001003227810 */ /* 0x002fc60007ffe0ff */
[----:B------:R-:W-:Y:S01]  /*8df0*/  @P0 STG.E.128 desc[UR16][R4.64+0x200], R28 ;  /* 0x0002001c04000986 */ /* 0x000fe2000c101d10 */
[----:B------:R-:W-:Y:S01]  /*8e00*/  BAR.SYNC.DEFER_BLOCKING 0x0 ;  /* 0x0000000000007b1d */ /* 0x000fe20000010000 */
[----:B------:R-:W-:Y:S02]  /*8e10*/  ISETP.LT.AND P4, PT, R34, UR9, P3 ;  /* 0x0000000922007c0c */ /* 0x000fe40009f81270 */
[----:B------:R-:W-:Y:S02]  /*8e20*/  IADD3 R32, P0, PT, R40, UR4, RZ ;  /* 0x0000000428207c10 */ /* 0x000fe4000ff1e0ff */
[----:B------:R-:W-:Y:S02]  /*8e30*/  ISETP.LT.AND P5, PT, R34, UR9, P2 ;  /* 0x0000000922007c0c */ /* 0x000fe400097a1270 */
[----:B------:R-:W-:Y:S01]  /*8e40*/  IADD3.X R33, PT, PT, R41, UR5, RZ, P0, !PT ;  /* 0x0000000529217c10 */ /* 0x000fe200087fe4ff */
[----:B------:R-:W-:Y:S04]  /*8e50*/  STS.128 [R2], R12 ;  /* 0x0000000c02007388 */ /* 0x000fe80000000c00 */
[----:B------:R-:W-:Y:S04]  /*8e60*/  STS.128 [R2+0x40], R24 ;  /* 0x0000401802007388 */ /* 0x000fe80000000c00 */
[----:B------:R-:W-:Y:S04]  /*8e70*/  STS.128 [R2+0x80], R44 ;  /* 0x0000802c02007388 */ /* 0x000fe80000000c00 */
[----:B------:R-:W-:Y:S01]  /*8e80*/  STS.128 [R2+0xc0], R56 ;  /* 0x0000c03802007388 */ /* 0x000fe20000000c00 */
[----:B------:R-:W-:Y:S06]  /*8e90*/  BAR.SYNC.DEFER_BLOCKING 0x0 ;  /* 0x0000000000007b1d */ /* 0x000fec0000010000 */
[----:B------:R-:W0:Y:S04]  /*8ea0*/  LDS.128 R28, [R0+UR8] ;  /* 0x00000008001c7984 */ /* 0x000e280008000c00 */
[----:B------:R-:W1:Y:S04]  /*8eb0*/  LDS.128 R24, [R0+UR8+0x200] ;  /* 0x0002000800187984 */ /* 0x000e680008000c00 */
        /* <DEDUP_REMOVED lines=78> */
[----:B-1----:R-:W-:-:S03]  /*93a0*/  IADD3 R24, P5, PT, R32, UR4, RZ ;  /* 0x0000000420187c10 */ /* 0x002fc6000ffbe0ff */
[----:B------:R-:W-:Y:S01]  /*93b0*/  @P0 STG.E.128 desc[UR16][R4.64+0x200], R12 ;  /* 0x0002000c04000986 */ /* 0x000fe2000c101d10 */
[----:B------:R-:W-:Y:S01]  /*93c0*/  IADD3.X R25, PT, PT, R33, UR5, RZ, P5, !PT ;  /* 0x0000000521197c10 */ /* 0x000fe2000affe4ff */
[----:B------:R-:W-:Y:S06]  /*93d0*/  BAR.SYNC.DEFER_BLOCKING 0x0 ;  /* 0x0000000000007b1d */ /* 0x000fec0000010000 */
[----:B------:R-:W-:Y:S04]  /*93e0*/  STS.128 [R2], R16 ;  /* 0x0000001002007388 */ /* 0x000fe80000000c00 */
[----:B------:R-:W-:Y:S04]  /*93f0*/  STS.128 [R2+0x40], R20 ;  /* 0x0000401402007388 */ /* 0x000fe80000000c00 */
[----:B------:R-:W-:Y:S04]  /*9400*/  STS.128 [R2+0x80], R48 ;  /* 0x0000803002007388 */ /* 0x000fe80000000c00 */
[----:B------:R0:W-:Y:S01]  /*9410*/  STS.128 [R2+0xc0], R52 ;  /* 0x0000c03402007388 */ /* 0x0001e20000000c00 */
[----:B------:R-:W-:Y:S06]  /*9420*/  BAR.SYNC.DEFER_BLOCKING 0x0 ;  /* 0x0000000000007b1d */ /* 0x000fec0000010000 */
[----:B------:R-:W1:Y:S01]  /*9430*/  LDS.128 R16, [R0+UR8] ;  /* 0x0000000800107984 */ /* 0x000e620008000c00 */
[----:B0-----:R-:W-:-:S03]  /*9440*/  IADD3 R2, PT, PT, R3, 0x18, RZ ;  /* 0x0000001803027810 */ /* 0x001fc60007ffe0ff */
[----:B------:R-:W0:Y:S01]  /*9450*/  LDS.128 R8, [R0+UR8+0x200] ;  /* 0x0002000800087984 */ /* 0x000e220008000c00 */
[----:B------:R-:W-:Y:S02]  /*9460*/  IADD3 R3, PT, PT, R3, 0x1c, RZ ;  /* 0x0000001c03037810 */ /* 0x000fe40007ffe0ff */
[C---:B------:R-:W-:Y:S01]  /*9470*/  ISETP.LT.AND P1, PT, R2.reuse, UR9, P3 ;  /* 0x0000000902007c0c */ /* 0x040fe20009f21270 */
[----:B------:R-:W2:Y:S01]  /*9480*/  LDS.128 R4, [R0+UR8+0x1140] ;  /* 0x0011400800047984 */ /* 0x000ea20008000c00 */
[----:B------:R-:W-:Y:S02]  /*9490*/  ISETP.LT.AND P0, PT, R2, UR9, P2 ;  /* 0x0000000902007c0c */ /* 0x000fe40009701270 */
[C---:B------:R-:W-:Y:S02]  /*94a0*/  ISETP.LT.AND P3, PT, R3.reuse, UR9, P3 ;  /* 0x0000000903007c0c */ /* 0x040fe40009f61270 */
[----:B------:R-:W-:Y:S02]  /*94b0*/  ISETP.LT.AND P2, PT, R3, UR9, P2 ;  /* 0x0000000903007c0c */ /* 0x000fe40009741270 */
[----:B------:R-:W-:-:S04]  /*94c0*/  IADD3 R2, P4, PT, R28, UR4, RZ ;  /* 0x000000041c027c10 */ /* 0x000fc8000ff9e0ff */
[----:B------:R-:W-:Y:S01]  /*94d0*/  IADD3.X R3, PT, PT, R29, UR5, RZ, P4, !PT ;  /* 0x000000051d037c10 */ /* 0x000fe2000a7fe4ff */
[C---:B-1----:R-:W-:Y:S01]  /*94e0*/  FMUL R12, R19.reuse, R87 ;  /* 0x00000057130c7220 */ /* 0x042fe20000400000 */
[C---:B------:R-:W-:Y:S01]  /*94f0*/  FMUL R14, R19.reuse, R85 ;  /* 0x00000055130e7220 */ /* 0x040fe20000400000 */
[----:B------:R-:W-:Y:S01]  /*9500*/  FMUL R13, R19, R86 ;  /* 0x00000056130d7220 */ /* 0x000fe20000400000 */
        /* <DEDUP_REMOVED lines=10> */
[-C--:B------:R-:W-:Y:S01]  /*95b0*/  FFMA R14, R16, -R86.reuse, R14 ;  /* 0x80000056100e7223 */ /* 0x080fe2000000000e */
[C---:B------:R-:W-:Y:S01]  /*95c0*/  FFMA R13, R18.reuse, -R87, R13 ;  /* 0x80000057120d7223 */ /* 0x040fe2000000000d */
[----:B------:R-:W-:Y:S01]  /*95d0*/  FFMA R15, R18, -R85, R15 ;  /* 0x80000055120f7223 */ /* 0x000fe2000000000f */
[C---:B0-----:R-:W-:Y:S01]  /*95e0*/  FMUL R20, R11.reuse, R87 ;  /* 0x000000570b147220 */ /* 0x041fe20000400000 */
[----:B------:R-:W0:Y:S01]  /*95f0*/  LDS.128 R16, [R0+UR8+0x1340] ;  /* 0x0013400800107984 */ /* 0x000e220008000c00 */
        /* <DEDUP_REMOVED lines=12> */
[-C--:B------:R-:W-:Y:S01]  /*96c0*/  FFMA R22, R8, -R86.reuse, R22 ;  /* 0x8000005608167223 */ /* 0x080fe20000000016 */
[C---:B------:R-:W-:Y:S01]  /*96d0*/  FFMA R23, R10.reuse, -R85, R23 ;  /* 0x800000550a177223 */ /* 0x040fe20000000017 */
[-C--:B------:R-:W-:Y:S01]  /*96e0*/  FFMA R21, R10, -R87.reuse, R21 ;  /* 0x800000570a157223 */ /* 0x080fe20000000015 */
[CC--:B--2---:R-:W-:Y:S01]  /*96f0*/  FMUL R8, R7.reuse, R87.reuse ;  /* 0x0000005707087220 */ /* 0x0c4fe20000400000 */
        /* <DEDUP_REMOVED lines=13> */
[-C--:B------:R-:W-:Y:S01]  /*97d0*/  FFMA R10, R4, -R86.reuse, R10 ;  /* 0x80000056040a7223 */ /* 0x080fe2000000000a */
[----:B------:R-:W-:Y:S01]  /*97e0*/  FFMA R9, R6, -R87, R9 ;  /* 0x8000005706097223 */ /* 0x000fe20000000009 */
[----:B------:R-:W-:Y:S04]  /*97f0*/  @P1 STG.E.128 desc[UR16][R24.64], R12 ;  /* 0x0000000c18001986 */ /* 0x000fe8000c101d10 */
[----:B------:R-:W-:Y:S01]  /*9800*/  @P0 STG.E.128 desc[UR16][R24.64+0x200], R20 ;  /* 0x0002001418000986 */ /* 0x000fe2000c101d10 */
[C---:B0-----:R-:W-:Y:S01]  /*9810*/  FMUL R0, R19.reuse, R85 ;  /* 0x0000005513007220 */ /* 0x041fe20000400000 */
[CC--:B------:R-:W-:Y:S01]  /*9820*/  FMUL R6, R19.reuse, R87.reuse ;  /* 0x0000005713067220 */ /* 0x0c0fe20000400000 */
[----:B------:R-:W-:Y:S01]  /*9830*/  FMUL R5, R19, R86 ;  /* 0x0000005613057220 */ /* 0x000fe20000400000 */
[-C--:B------:R-:W-:Y:S01]  /*9840*/  FMUL R4, R16, R87.reuse ;  /* 0x0000005710047220 */ /* 0x080fe20000400000 */
[-C--:B------:R-:W-:Y:S01]  /*9850*/  FFMA R0, R18, R84.reuse, R0 ;  /* 0x0000005412007223 */ /* 0x080fe20000000000 */
[CC--:B------:R-:W-:Y:S01]  /*9860*/  FFMA R6, R16.reuse, R84.reuse, R6 ;  /* 0x0000005410067223 */ /* 0x0c0fe20000000006 */
[-C--:B------:R-:W-:Y:S01]  /*9870*/  FFMA R5, R17, R84.reuse, R5 ;  /* 0x0000005411057223 */ /* 0x080fe20000000005 */
[----:B------:R-:W-:Y:S01]  /*9880*/  FFMA R4, R19, R84, -R4 ;  /* 0x0000005413047223 */ /* 0x000fe20000000804 */
[----:B------:R0:W-:Y:S01]  /*9890*/  @P3 STG.E.128 desc[UR16][R2.64], R8 ;  /* 0x0000000802003986 */ /* 0x0001e2000c101d10 */
[C---:B------:R-:W-:Y:S01]  /*98a0*/  FFMA R0, R17.reuse, R87, R0 ;  /* 0x0000005711007223 */ /* 0x040fe20000000000 */
[----:B------:R-:W-:Y:S01]  /*98b0*/  FFMA R5, R16, R85, R5 ;  /* 0x0000005510057223 */ /* 0x000fe20000000005 */
[----:B------:R-:W-:-:S03]  /*98c0*/  FFMA R7, R17, -R86, R4 ;  /* 0x8000005611077223 */ /* 0x000fc60000000004 */
[C---:B------:R-:W-:Y:S01]  /*98d0*/  FFMA R5, R18.reuse, -R87, R5 ;  /* 0x8000005712057223 */ /* 0x040fe20000000005 */
[C---:B------:R-:W-:Y:S01]  /*98e0*/  FFMA R7, R18.reuse, -R85, R7 ;  /* 0x8000005512077223 */ /* 0x040fe20000000007 */
[-C--:B0-----:R-:W-:Y:S01]  /*98f0*/  FFMA R8, R18, R86.reuse, R6 ;  /* 0x0000005612087223 */ /* 0x081fe20000000006 */
[----:B------:R-:W-:-:S03]  /*9900*/  FFMA R6, R16, -R86, R0 ;  /* 0x8000005610067223 */ /* 0x000fc60000000000 */
[----:B------:R-:W-:Y:S01]  /*9910*/  FFMA R4, R17, -R85, R8 ;  /* 0x8000005511047223 */ /* 0x000fe20000000008 */
[----:B------:R-:W-:Y:S06]  /*9920*/  @!P2 EXIT ;  /* 0x000000000000a94d */ /* 0x000fec0003800000 */
[----:B------:R-:W-:Y:S01]  /*9930*/  STG.E.128 desc[UR16][R2.64+0x200], R4 ;  /* 0x0002000402007986 */ /* 0x000fe2000c101d10 */
[----:B------:R-:W-:Y:S05]  /*9940*/  EXIT ;  /* 0x000000000000794d */ /* 0x000fea0003800000 */
.L_x_42:
        /* <DEDUP_REMOVED lines=11> */
.L_x_43:


//--------------------- .nv.shared._ZN7cutlass9reference6device6kernel4GemmINS_9TensorRefINS_10QuaternionIfEENS_6layout8RowMajorEEENS4_IS6_NS7_11ColumnMajorEEES9_S6_S6_NS_11MatrixShapeILi4ELi4EEENS_12multiply_addIS6_S6_S6_EENS_16NumericConverterIS6_S6_LNS_15FloatRoundStyleE2EEEEEvNS_4gemm9GemmCoordET2_T_T0_SL_T1_SO_T3_ --------------------------
	.section	.nv.shared._ZN7cutlass9reference6device6kernel4GemmINS_9TensorRefINS_10QuaternionIfEENS_6layout8RowMajorEEENS4_IS6_NS7_11ColumnMajorEEES9_S6_S6_NS_11MatrixShapeILi4ELi4EEENS_12multiply_addIS6_S6_S6_EENS_16NumericConverterIS6_S6_LNS_15FloatRoundStyleE2EEEEEvNS_4gemm9GemmCoordET2_T_T0_SL_T1_SO_T3_,"aw",@nobits
	.sectionflags	@""
	.align	16
	.zero		1024


//--------------------- .nv.shared.reserved.0     --------------------------
	.section	.nv.shared.reserved.0,"aw",@nobits
	.weak		__nv_reservedSMEM_offset_0_alias
	.size		__nv_reservedSMEM_offset_0_alias, 0, 64
	.other		__nv_reservedSMEM_offset_0_alias,@"STO_CUDA_RESERVED_SHARED STV_DEFAULT"
__nv_reservedSMEM_offset_0_alias:
	.zero		0
	.zero		64


//--------------------- .nv.global                --------------------------
	.section	.nv.global,"aw",@nobits
.nv.global:
	.type		_ZN34_INTERNAL_f85f9f1f_4_k_cu_df250ad64cute1_E,@object
	.size		_ZN34_INTERNAL_f85f9f1f_4_k_cu_df250ad64cute1_E,(_ZN34_INTERNAL_f85f9f1f_4_k_cu_df250ad64cuda3std3__45__cpo6cbeginE - _ZN34_INTERNAL_f85f9f1f_4_k_cu_df250ad64cute1_E)
_ZN34_INTERNAL_f85f9f1f_4_k_cu_df250ad64cute1_E:
	.zero		1
	.type		_ZN34_INTERNAL_f85f9f1f_4_k_cu_df250ad64cuda3std3__45__cpo6cbeginE,@object
	.size		_ZN34_INTERNAL_f85f9f1f_4_k_cu_df250ad64cuda3std3__45__cpo6cbeginE,(_ZN34_INTERNAL_f85f9f1f_4_k_cu_df250ad64cuda3std3__48in_placeE - _ZN34_INTERNAL_f85f9f1f_4_k_cu_df250ad64cuda3std3__45__cpo6cbeginE)
_ZN34_INTERNAL_f85f9f1f_4_k_cu_df250ad64cuda3std3__45__cpo6cbeginE:
	.zero		1
	.type		_ZN34_INTERNAL_f85f9f1f_4_k_cu_df250ad64cuda3std3__48in_placeE,@object
	.size		_ZN34_INTERNAL_f85f9f1f_4_k_cu_df250ad64cuda3std3__48in_placeE,(_ZN34_INTERNAL_f85f9f1f_4_k_cu_df250ad64cuda3std6ranges3__45__cpo9iter_moveE - _ZN34_INTERNAL_f85f9f1f_4_k_cu_df250ad64cuda3std3__48in_placeE)
_ZN34_INTERNAL_f85f9f1f_4_k_cu_df250ad64cuda3std3__48in_placeE:
	.zero		1
	.type		_ZN34_INTERNAL_f85f9f1f_4_k_cu_df250ad64cuda3std6ranges3__45__cpo9iter_moveE,@object
	.size		_ZN34_INTERNAL_f85f9f1f_4_k_cu_df250ad64cuda3std6ranges3__45__cpo9iter_moveE,(_ZN34_INTERNAL_f85f9f1f_4_k_cu_df250ad64cuda3std3__45__cpo5beginE - _ZN34_INTERNAL_f85f9f1f_4_k_cu_df250ad64cuda3std6ranges3__45__cpo9iter_moveE)
_ZN34_INTERNAL_f85f9f1f_4_k_cu_df250ad64cuda3std6ranges3__45__cpo9iter_moveE:
	.zero		1
	.type		_ZN34_INTERNAL_f85f9f1f_4_k_cu_df250ad64cuda3std3__45__cpo5beginE,@object
	.size		_ZN34_INTERNAL_f85f9f1f_4_k_cu_df250ad64cuda3std3__45__cpo5beginE,(_ZN34_INTERNAL_f85f9f1f_4_k_cu_df250ad64cuda3std3__436_GLOBAL__N__f85f9f1f_4_k_cu_df250ad66ignoreE - _ZN34_INTERNAL_f85f9f1f_4_k_cu_df250ad64cuda3std3__45__cpo5beginE)
_ZN34_INTERNAL_f85f9f1f_4_k_cu_df250ad64cuda3std3__45__cpo5beginE:
	.zero		1
	.type		_ZN34_INTERNAL_f85f9f1f_4_k_cu_df250ad64cuda3std3__436_GLOBAL__N__f85f9f1f_4_k_cu_df250ad66ignoreE,@object
	.size		_ZN34_INTERNAL_f85f9f1f_4_k_cu_df250ad64cuda3std3__436_GLOBAL__N__f85f9f1f_4_k_cu_df250ad66ignoreE,(_ZN34_INTERNAL_f85f9f1f_4_k_cu_df250ad64cute7productE - _ZN34_INTERNAL_f85f9f1f_4_k_cu_df250ad64cuda3std3__436_GLOBAL__N__f85f9f1f_4_k_cu_df250ad66ignoreE)
_ZN34_INTERNAL_f85f9f1f_4_k_cu_df250ad64cuda3std3__436_GLOBAL__N__f85f9f1f_4_k_cu_df250ad66ignoreE:
	.zero		1
	.type		_ZN34_INTERNAL_f85f9f1f_4_k_cu_df250ad64cute7productE,@object
	.size		_ZN34_INTERNAL_f85f9f1f_4_k_cu_df250ad64cute7productE,(_ZN34_INTERNAL_f85f9f1f_4_k_cu_df250ad64cuda3std3__45__cpo3endE - _ZN34_INTERNAL_f85f9f1f_4_k_cu_df250ad64cute7productE)
_ZN34_INTERNAL_f85f9f1f_4_k_cu_df250ad64cute7productE:
	.zero		1
	.type		_ZN34_INTERNAL_f85f9f1f_4_k_cu_df250ad64cuda3std3__45__cpo3endE,@object
	.size		_ZN34_INTERNAL_f85f9f1f_4_k_cu_df250ad64cuda3std3__45__cpo3endE,(_ZN34_INTERNAL_f85f9f1f_4_k_cu_df250ad64cuda3std3__419piecewise_constructE - _ZN34_INTERNAL_f85f9f1f_4_k_cu_df250ad64cuda3std3__45__cpo3endE)
_ZN34_INTERNAL_f85f9f1f_4_k_cu_df250ad64cuda3std3__45__cpo3endE:
	.zero		1
	.type		_ZN34_INTERNAL_f85f9f1f_4_k_cu_df250ad64cuda3std3__419piecewise_constructE,@object
	.size		_ZN34_INTERNAL_f85f9f1f_4_k_cu_df250ad64cuda3std3__419piecewise_constructE,(_ZN34_INTERNAL_f85f9f1f_4_k_cu_df250ad64cuda3std3__45__cpo4cendE - _ZN34_INTERNAL_f85f9f1f_4_k_cu_df250ad64cuda3std3__419piecewise_constructE)
_ZN34_INTERNAL_f85f9f1f_4_k_cu_df250ad64cuda3std3__419piecewise_constructE:
	.zero		1
	.type		_ZN34_INTERNAL_f85f9f1f_4_k_cu_df250ad64cuda3std3__45__cpo4cendE,@object
	.size		_ZN34_INTERNAL_f85f9f1f_4_k_cu_df250ad64cuda3std3__45__cpo4cendE,(_ZN34_INTERNAL_f85f9f1f_4_k_cu_df250ad64cuda3std6ranges3__45__cpo4swapE - _ZN34_INTERNAL_f85f9f1f_4_k_cu_df250ad64cuda3std3__45__cpo4cendE)
_ZN34_INTERNAL_f85f9f1f_4_k_cu_df250ad64cuda3std3__45__cpo4cendE:
	.zero		1
	.type		_ZN34_INTERNAL_f85f9f1f_4_k_cu_df250ad64cuda3std6ranges3__45__cpo4swapE,@object
	.size		_ZN34_INTERNAL_f85f9f1f_4_k_cu_df250ad64cuda3std6ranges3__45__cpo4swapE,(.L_7 - _ZN34_INTERNAL_f85f9f1f_4_k_cu_df250ad64cuda3std6ranges3__45__cpo4swapE)
_ZN34_INTERNAL_f85f9f1f_4_k_cu_df250ad64cuda3std6ranges3__45__cpo4swapE:
	.zero		1
.L_7:


//--------------------- .nv.shared._ZN7cutlass6KernelINS_4gemm6kernel4GemmINS1_11threadblock12MmaPipelinedINS1_9GemmShapeILi64ELi64ELi4EEENS_9transform11threadblock22PredicatedTileIteratorINS_11MatrixShapeILi64ELi4EEENS_10QuaternionIfEENS_6layout8RowMajorELi1ENS8_30PitchLinearStripminedThreadMapINS_16PitchLinearShapeILi4ELi64EEELi256ELi1EEELi1ELb0ENSF_9NoPermuteEEENS9_19RegularTileIteratorISC_SE_NSF_11ColumnMajorELi1ENS8_33TransposePitchLinearThreadMapSimtISK_EELi16EEENSA_INSB_ILi4ELi64EEESE_SO_Li0ESK_Li1ELb0ESL_EENSN_ISS_SE_SG_Li0ESQ_Li16EEESE_SG_NS4_9MmaPolicyINS1_4warp7MmaSimtINS6_ILi32ELi16ELi4EEESE_SO_SE_SG_SE_SG_NSW_13MmaSimtPolicyINSB_ILi8ELi4EEENSF_19RowMajorInterleavedILi1EEENS6_ILi1ELi1ELi1EEEEELi1ELNS_16ComplexTransformE0ELS15_0EbEENSB_ILi2ELi0EEENSB_ILi0ELi2EEELi1EEENS_21NumericArrayConverterISE_SE_Li1ELNS_15FloatRoundStyleE2ENS8_6thread14UnaryTransform8IdentityEEES1F_bEENS_8epilogue11threadblock8EpilogueIS7_S16_Li1ENS1I_22PredicatedTileIteratorINS1I_26OutputTileOptimalThreadMapINS1I_15OutputTileShapeILi64ELi1ELi8ELi2ELi1EEENS1M_ILi1ELi1ELi4ELi1ELi4EEELi256ELi1ELi128EEESE_Lb0ESL_Lb0EEENS1H_4warp20FragmentIteratorSimtISY_NS1_6thread3MmaINS6_ILi4ELi4ELi1EEESE_SO_SE_SG_SE_SG_NS_4arch13OpMultiplyAddEbEESG_S14_EENS1R_16TileIteratorSimtISY_S1Y_SE_SG_S14_EENS1I_18SharedLoadIteratorINS1P_18CompactedThreadMapESE_Li16EEENS1H_6thread17LinearCombinationISE_Li1ESE_SE_LNS25_9ScaleType4KindE0ELS1B_2ESE_EENSB_ILi0ELi5EEELi1ELi1EEENS4_30GemmIdentityThreadblockSwizzleILi1EEELb0EEEEEvNT_6ParamsE --------------------------
	.section	.nv.shared._ZN7cutlass6KernelINS_4gemm6kernel4GemmINS1_11threadblock12MmaPipelinedINS1_9GemmShapeILi64ELi64ELi4EEENS_9transform11threadblock22PredicatedTileIteratorINS_11MatrixShapeILi64ELi4EEENS_10QuaternionIfEENS_6layout8RowMajorELi1ENS8_30PitchLinearStripminedThreadMapINS_16PitchLinearShapeILi4ELi64EEELi256ELi1EEELi1ELb0ENSF_9NoPermuteEEENS9_19RegularTileIteratorISC_SE_NSF_11ColumnMajorELi1ENS8_33TransposePitchLinearThreadMapSimtISK_EELi16EEENSA_INSB_ILi4ELi64EEESE_SO_Li0ESK_Li1ELb0ESL_EENSN_ISS_SE_SG_Li0ESQ_Li16EEESE_SG_NS4_9MmaPolicyINS1_4warp7MmaSimtINS6_ILi32ELi16ELi4EEESE_SO_SE_SG_SE_SG_NSW_13MmaSimtPolicyINSB_ILi8ELi4EEENSF_19RowMajorInterleavedILi1EEENS6_ILi1ELi1ELi1EEEEELi1ELNS_16ComplexTransformE0ELS15_0EbEENSB_ILi2ELi0EEENSB_ILi0ELi2EEELi1EEENS_21NumericArrayConverterISE_SE_Li1ELNS_15FloatRoundStyleE2ENS8_6thread14UnaryTransform8IdentityEEES1F_bEENS_8epilogue11threadblock8EpilogueIS7_S16_Li1ENS1I_22PredicatedTileIteratorINS1I_26OutputTileOptimalThreadMapINS1I_15OutputTileShapeILi64ELi1ELi8ELi2ELi1EEENS1M_ILi1ELi1ELi4ELi1ELi4EEELi256ELi1ELi128EEESE_Lb0ESL_Lb0EEENS1H_4warp20FragmentIteratorSimtISY_NS1_6thread3MmaINS6_ILi4ELi4ELi1EEESE_SO_SE_SG_SE_SG_NS_4arch13OpMultiplyAddEbEESG_S14_EENS1R_16TileIteratorSimtISY_S1Y_SE_SG_S14_EENS1I_18SharedLoadIteratorINS1P_18CompactedThreadMapESE_Li16EEENS1H_6thread17LinearCombinationISE_Li1ESE_SE_LNS25_9ScaleType4KindE0ELS1B_2ESE_EENSB_ILi0ELi5EEELi1ELi1EEENS4_30GemmIdentityThreadblockSwizzleILi1EEELb0EEEEEvNT_6ParamsE,"aw",@nobits
	.sectionflags	@""
	.align	16
	.zero		1024


//--------------------- .nv.constant0._ZN7cutlass9reference6device6kernel4GemmINS_9TensorRefINS_10QuaternionIfEENS_6layout8RowMajorEEENS4_IS6_NS7_11ColumnMajorEEES9_S6_S6_NS_11MatrixShapeILi4ELi4EEENS_12multiply_addIS6_S6_S6_EENS_16NumericConverterIS6_S6_LNS_15FloatRoundStyleE2EEEEEvNS_4gemm9GemmCoordET2_T_T0_SL_T1_SO_T3_ --------------------------
	.section	.nv.constant0._ZN7cutlass9reference6device6kernel4GemmINS_9TensorRefINS_10QuaternionIfEENS_6layout8RowMajorEEENS4_IS6_NS7_11ColumnMajorEEES9_S6_S6_NS_11MatrixShapeILi4ELi4EEENS_12multiply_addIS6_S6_S6_EENS_16NumericConverterIS6_S6_LNS_15FloatRoundStyleE2EEEEEvNS_4gemm9GemmCoordET2_T_T0_SL_T1_SO_T3_,"a",@progbits
	.sectionflags	@""
	.align	4
.nv.constant0._ZN7cutlass9reference6device6kernel4GemmINS_9TensorRefINS_10QuaternionIfEENS_6layout8RowMajorEEENS4_IS6_NS7_11ColumnMajorEEES9_S6_S6_NS_11MatrixShapeILi4ELi4EEENS_12multiply_addIS6_S6_S6_EENS_16NumericConverterIS6_S6_LNS_15FloatRoundStyleE2EEEEEvNS_4gemm9GemmCoordET2_T_T0_SL_T1_SO_T3_:
	.zero		1024


//--------------------- .nv.constant0._ZN7cutlass6KernelINS_4gemm6kernel4GemmINS1_11threadblock12MmaPipelinedINS1_9GemmShapeILi64ELi64ELi4EEENS_9transform11threadblock22PredicatedTileIteratorINS_11MatrixShapeILi64ELi4EEENS_10QuaternionIfEENS_6layout8RowMajorELi1ENS8_30PitchLinearStripminedThreadMapINS_16PitchLinearShapeILi4ELi64EEELi256ELi1EEELi1ELb0ENSF_9NoPermuteEEENS9_19RegularTileIteratorISC_SE_NSF_11ColumnMajorELi1ENS8_33TransposePitchLinearThreadMapSimtISK_EELi16EEENSA_INSB_ILi4ELi64EEESE_SO_Li0ESK_Li1ELb0ESL_EENSN_ISS_SE_SG_Li0ESQ_Li16EEESE_SG_NS4_9MmaPolicyINS1_4warp7MmaSimtINS6_ILi32ELi16ELi4EEESE_SO_SE_SG_SE_SG_NSW_13MmaSimtPolicyINSB_ILi8ELi4EEENSF_19RowMajorInterleavedILi1EEENS6_ILi1ELi1ELi1EEEEELi1ELNS_16ComplexTransformE0ELS15_0EbEENSB_ILi2ELi0EEENSB_ILi0ELi2EEELi1EEENS_21NumericArrayConverterISE_SE_Li1ELNS_15FloatRoundStyleE2ENS8_6thread14UnaryTransform8IdentityEEES1F_bEENS_8epilogue11threadblock8EpilogueIS7_S16_Li1ENS1I_22PredicatedTileIteratorINS1I_26OutputTileOptimalThreadMapINS1I_15OutputTileShapeILi64ELi1ELi8ELi2ELi1EEENS1M_ILi1ELi1ELi4ELi1ELi4EEELi256ELi1ELi128EEESE_Lb0ESL_Lb0EEENS1H_4warp20FragmentIteratorSimtISY_NS1_6thread3MmaINS6_ILi4ELi4ELi1EEESE_SO_SE_SG_SE_SG_NS_4arch13OpMultiplyAddEbEESG_S14_EENS1R_16TileIteratorSimtISY_S1Y_SE_SG_S14_EENS1I_18SharedLoadIteratorINS1P_18CompactedThreadMapESE_Li16EEENS1H_6thread17LinearCombinationISE_Li1ESE_SE_LNS25_9ScaleType4KindE0ELS1B_2ESE_EENSB_ILi0ELi5EEELi1ELi1EEENS4_30GemmIdentityThreadblockSwizzleILi1EEELb0EEEEEvNT_6ParamsE --------------------------
	.section	.nv.constant0._ZN7cutlass6KernelINS_4gemm6kernel4GemmINS1_11threadblock12MmaPipelinedINS1_9GemmShapeILi64ELi64ELi4EEENS_9transform11threadblock22PredicatedTileIteratorINS_11MatrixShapeILi64ELi4EEENS_10QuaternionIfEENS_6layout8RowMajorELi1ENS8_30PitchLinearStripminedThreadMapINS_16PitchLinearShapeILi4ELi64EEELi256ELi1EEELi1ELb0ENSF_9NoPermuteEEENS9_19RegularTileIteratorISC_SE_NSF_11ColumnMajorELi1ENS8_33TransposePitchLinearThreadMapSimtISK_EELi16EEENSA_INSB_ILi4ELi64EEESE_SO_Li0ESK_Li1ELb0ESL_EENSN_ISS_SE_SG_Li0ESQ_Li16EEESE_SG_NS4_9MmaPolicyINS1_4warp7MmaSimtINS6_ILi32ELi16ELi4EEESE_SO_SE_SG_SE_SG_NSW_13MmaSimtPolicyINSB_ILi8ELi4EEENSF_19RowMajorInterleavedILi1EEENS6_ILi1ELi1ELi1EEEEELi1ELNS_16ComplexTransformE0ELS15_0EbEENSB_ILi2ELi0EEENSB_ILi0ELi2EEELi1EEENS_21NumericArrayConverterISE_SE_Li1ELNS_15FloatRoundStyleE2ENS8_6thread14UnaryTransform8IdentityEEES1F_bEENS_8epilogue11threadblock8EpilogueIS7_S16_Li1ENS1I_22PredicatedTileIteratorINS1I_26OutputTileOptimalThreadMapINS1I_15OutputTileShapeILi64ELi1ELi8ELi2ELi1EEENS1M_ILi1ELi1ELi4ELi1ELi4EEELi256ELi1ELi128EEESE_Lb0ESL_Lb0EEENS1H_4warp20FragmentIteratorSimtISY_NS1_6thread3MmaINS6_ILi4ELi4ELi1EEESE_SO_SE_SG_SE_SG_NS_4arch13OpMultiplyAddEbEESG_S14_EENS1R_16TileIteratorSimtISY_S1Y_SE_SG_S14_EENS1I_18SharedLoadIteratorINS1P_18CompactedThreadMapESE_Li16EEENS1H_6thread17LinearCombinationISE_Li1ESE_SE_LNS25_9ScaleType4KindE0ELS1B_2ESE_EENSB_ILi0ELi5EEELi1ELi1EEENS4_30GemmIdentityThreadblockSwizzleILi1EEELb0EEEEEvNT_6ParamsE,"a",@progbits
	.sectionflags	@""
	.align	4
.nv.constant0._ZN7cutlass6KernelINS_4gemm6kernel4GemmINS1_11threadblock12MmaPipelinedINS1_9GemmShapeILi64ELi64ELi4EEENS_9transform11threadblock22PredicatedTileIteratorINS_11MatrixShapeILi64ELi4EEENS_10QuaternionIfEENS_6layout8RowMajorELi1ENS8_30PitchLinearStripminedThreadMapINS_16PitchLinearShapeILi4ELi64EEELi256ELi1EEELi1ELb0ENSF_9NoPermuteEEENS9_19RegularTileIteratorISC_SE_NSF_11ColumnMajorELi1ENS8_33TransposePitchLinearThreadMapSimtISK_EELi16EEENSA_INSB_ILi4ELi64EEESE_SO_Li0ESK_Li1ELb0ESL_EENSN_ISS_SE_SG_Li0ESQ_Li16EEESE_SG_NS4_9MmaPolicyINS1_4warp7MmaSimtINS6_ILi32ELi16ELi4EEESE_SO_SE_SG_SE_SG_NSW_13MmaSimtPolicyINSB_ILi8ELi4EEENSF_19RowMajorInterleavedILi1EEENS6_ILi1ELi1ELi1EEEEELi1ELNS_16ComplexTransformE0ELS15_0EbEENSB_ILi2ELi0EEENSB_ILi0ELi2EEELi1EEENS_21NumericArrayConverterISE_SE_Li1ELNS_15FloatRoundStyleE2ENS8_6thread14UnaryTransform8IdentityEEES1F_bEENS_8epilogue11threadblock8EpilogueIS7_S16_Li1ENS1I_22PredicatedTileIteratorINS1I_26OutputTileOptimalThreadMapINS1I_15OutputTileShapeILi64ELi1ELi8ELi2ELi1EEENS1M_ILi1ELi1ELi4ELi1ELi4EEELi256ELi1ELi128EEESE_Lb0ESL_Lb0EEENS1H_4warp20FragmentIteratorSimtISY_NS1_6thread3MmaINS6_ILi4ELi4ELi1EEESE_SO_SE_SG_SE_SG_NS_4arch13OpMultiplyAddEbEESG_S14_EENS1R_16TileIteratorSimtISY_S1Y_SE_SG_S14_EENS1I_18SharedLoadIteratorINS1P_18CompactedThreadMapESE_Li16EEENS1H_6thread17LinearCombinationISE_Li1ESE_SE_LNS25_9ScaleType4KindE0ELS1B_2ESE_EENSB_ILi0ELi5EEELi1ELi1EEENS4_30GemmIdentityThreadblockSwizzleILi1EEELb0EEEEEvNT_6ParamsE:
	.zero		1288


//--------------------- SYMBOLS --------------------------

	.type		.nv.reservedSmem.offset0,@object
	.size		.nv.reservedSmem.offset0,0x4
	.type		.nv.reservedSmem.cap,@object
	.size		.nv.reservedSmem.cap,0x4
